# CuTe-DSL kernel — source=cudnn_frontend_dsl family=gemm_swiglu
# config = {"ab_dtype": "Float8E4M3FN", "c_dtype": "BFloat16", "mma_mn": [128, 128], "cluster_mn": [4, 1]}


// ===== COMPILED SASS (sm_100a) =====

	.target	sm_100a

	.elftype	@"ET_EXEC"


//--------------------- .note.nv.tkinfo           --------------------------
	.section	.note.nv.tkinfo,"",@"SHT_NOTE"
	.sectionflags	@"SHF_NOTE_NV_TKINFO"
	.tkinfo
        /*0018*/ 	.word	0x00000081
        /*0030*/ 	.string	""
        /*0030*/ 	.string	"ptxas"
        /*0030*/ 	.string	"Cuda compilation tools, release 12.9, V12.9.83"
        /*0030*/ 	.string	"Build system must define TOOLS_VERSION_EXTENDED"
        /*0030*/ 	.string	"-O 3 -arch sm_100a "



//--------------------- .note.nv.cuver            --------------------------
	.section	.note.nv.cuver,"",@"SHT_NOTE"
	.sectionflags	@"SHF_NOTE_NV_CUVER"
        /*0018*/ 	.short	0x0001
        /*001a*/ 	.short	0x0064
        /*001c*/ 	.short	0x0001
        /*001e*/ 	.short	0x0000
        /*0020*/ 	.short	0x0001
        /*0022*/ 	.short	0x0000


//--------------------- .nv.info                  --------------------------
	.section	.nv.info,"",@"SHT_CUDA_INFO"
	.align	4


	//----- nvinfo : EIATTR_REGCOUNT
	.align		4
        /*0000*/ 	.byte	0x04, 0x2f
        /*0002*/ 	.short	(.L_4 - .L_3)
	.align		4
.L_3:
        /*0004*/ 	.word	index@(kernel_cutlass_kernel_cudnngemm_swigludense_gemm_persistent_swigluPersistentDenseGemmKernel_object_at__TiledMMA_ThrLayoutVMNK11110000_PermutationMNK____MMAAtom_ThrID10_ShapeMNK12812832_TV_0)
        /*0008*/ 	.word	0x00000060


	//----- nvinfo : EIATTR_FRAME_SIZE
	.align		4
.L_4:
        /*000c*/ 	.byte	0x04, 0x11
        /*000e*/ 	.short	(.L_6 - .L_5)
	.align		4
.L_5:
        /*0010*/ 	.word	index@($__internal_2_$__cuda_sm10x_tcgen05_guardrail_trap_unallocated_columns_being_dealloced)
        /*0014*/ 	.word	0x00000000


	//----- nvinfo : EIATTR_FRAME_SIZE
	.align		4
.L_6:
        /*0018*/ 	.byte	0x04, 0x11
        /*001a*/ 	.short	(.L_8 - .L_7)
	.align		4
.L_7:
        /*001c*/ 	.word	index@($__internal_1_$__cuda_sm10x_tcgen05_guardrail_trap_phase_invalid_during_alloc)
        /*0020*/ 	.word	0x00000000


	//----- nvinfo : EIATTR_FRAME_SIZE
	.align		4
.L_8:
        /*0024*/ 	.byte	0x04, 0x11
        /*0026*/ 	.short	(.L_10 - .L_9)
	.align		4
.L_9:
        /*0028*/ 	.word	index@($__internal_0_$__cuda_sm10x_tcgen05_guardrail_trap_col_being_dealloced_not_returned_by_alloc)
        /*002c*/ 	.word	0x00000000


	//----- nvinfo : EIATTR_FRAME_SIZE
	.align		4
.L_10:
        /*0030*/ 	.byte	0x04, 0x11
        /*0032*/ 	.short	(.L_12 - .L_11)
	.align		4
.L_11:
        /*0034*/ 	.word	index@(kernel_cutlass_kernel_cudnngemm_swigludense_gemm_persistent_swigluPersistentDenseGemmKernel_object_at__TiledMMA_ThrLayoutVMNK11110000_PermutationMNK____MMAAtom_ThrID10_ShapeMNK12812832_TV_0)
        /*0038*/ 	.word	0x00000000


	//----- nvinfo : EIATTR_MIN_STACK_SIZE
	.align		4
.L_12:
        /*003c*/ 	.byte	0x04, 0x12
        /*003e*/ 	.short	(.L_14 - .L_13)
	.align		4
.L_13:
        /*0040*/ 	.word	index@(kernel_cutlass_kernel_cudnngemm_swigludense_gemm_persistent_swigluPersistentDenseGemmKernel_object_at__TiledMMA_ThrLayoutVMNK11110000_PermutationMNK____MMAAtom_ThrID10_ShapeMNK12812832_TV_0)
        /*0044*/ 	.word	0x00000000
.L_14:


//--------------------- .nv.info.kernel_cutlass_kernel_cudnngemm_swigludense_gemm_persistent_swigluPersistentDenseGemmKernel_object_at__TiledMMA_ThrLayoutVMNK11110000_PermutationMNK____MMAAtom_ThrID10_ShapeMNK12812832_TV_0 --------------------------
	.section	.nv.info.kernel_cutlass_kernel_cudnngemm_swigludense_gemm_persistent_swigluPersistentDenseGemmKernel_object_at__TiledMMA_ThrLayoutVMNK11110000_PermutationMNK____MMAAtom_ThrID10_ShapeMNK12812832_TV_0,"",@"SHT_CUDA_INFO"
	.sectionflags	@""
	.align	4


	//----- nvinfo : EIATTR_CUDA_API_VERSION
	.align		4
        /*0000*/ 	.byte	0x04, 0x37
        /*0002*/ 	.short	(.L_16 - .L_15)
.L_15:
        /*0004*/ 	.word	0x00000081


	//----- nvinfo : EIATTR_KPARAM_INFO
	.align		4
.L_16:
        /*0008*/ 	.byte	0x04, 0x17
        /*000a*/ 	.short	(.L_18 - .L_17)
.L_17:
        /*000c*/ 	.word	0x00000000
        /*0010*/ 	.short	0x0008
        /*0012*/ 	.short	0x0264
        /*0014*/ 	.byte	0x00, 0xf0, 0x11, 0x00


	//----- nvinfo : EIATTR_KPARAM_INFO
	.align		4
.L_18:
        /*0018*/ 	.byte	0x04, 0x17
        /*001a*/ 	.short	(.L_20 - .L_19)
.L_19:
        /*001c*/ 	.word	0x00000000
        /*0020*/ 	.short	0x0007
        /*0022*/ 	.short	0x0258
        /*0024*/ 	.byte	0x00, 0xf0, 0x31, 0x00


	//----- nvinfo : EIATTR_KPARAM_INFO
	.align		4
.L_20:
        /*0028*/ 	.byte	0x04, 0x17
        /*002a*/ 	.short	(.L_22 - .L_21)
.L_21:
        /*002c*/ 	.word	0x00000000
        /*0030*/ 	.short	0x0006
        /*0032*/ 	.short	0x024c
        /*0034*/ 	.byte	0x00, 0xf0, 0x31, 0x00


	//----- nvinfo : EIATTR_KPARAM_INFO
	.align		4
.L_22:
        /*0038*/ 	.byte	0x04, 0x17
        /*003a*/ 	.short	(.L_24 - .L_23)
.L_23:
        /*003c*/ 	.word	0x00000000
        /*0040*/ 	.short	0x0005
        /*0042*/ 	.short	0x0240
        /*0044*/ 	.byte	0x00, 0xf0, 0x31, 0x00


	//----- nvinfo : EIATTR_KPARAM_INFO
	.align		4
.L_24:
        /*0048*/ 	.byte	0x04, 0x17
        /*004a*/ 	.short	(.L_26 - .L_25)
.L_25:
        /*004c*/ 	.word	0x00000000
        /*0050*/ 	.short	0x0004
        /*0052*/ 	.short	0x01c0
        /*0054*/ 	.byte	0x00, 0xf0, 0x01, 0x02


	//----- nvinfo : EIATTR_KPARAM_INFO
	.align		4
.L_26:
        /*0058*/ 	.byte	0x04, 0x17
        /*005a*/ 	.short	(.L_28 - .L_27)
.L_27:
        /*005c*/ 	.word	0x00000000
        /*0060*/ 	.short	0x0003
        /*0062*/ 	.short	0x0140
        /*0064*/ 	.byte	0x00, 0xf0, 0x01, 0x02


	//----- nvinfo : EIATTR_KPARAM_INFO
	.align		4
.L_28:
        /*0068*/ 	.byte	0x04, 0x17
        /*006a*/ 	.short	(.L_30 - .L_29)
.L_29:
        /*006c*/ 	.word	0x00000000
        /*0070*/ 	.short	0x0002
        /*0072*/ 	.short	0x00c0
        /*0074*/ 	.byte	0x00, 0xf0, 0x01, 0x02


	//----- nvinfo : EIATTR_KPARAM_INFO
	.align		4
.L_30:
        /*0078*/ 	.byte	0x04, 0x17
        /*007a*/ 	.short	(.L_32 - .L_31)
.L_31:
        /*007c*/ 	.word	0x00000000
        /*0080*/ 	.short	0x0001
        /*0082*/ 	.short	0x0040
        /*0084*/ 	.byte	0x00, 0xf0, 0x01, 0x02


	//----- nvinfo : EIATTR_KPARAM_INFO
	.align		4
.L_32:
        /*0088*/ 	.byte	0x04, 0x17
        /*008a*/ 	.short	(.L_34 - .L_33)
.L_33:
        /*008c*/ 	.word	0x00000000
        /*0090*/ 	.short	0x0000
        /*0092*/ 	.short	0x0000
        /*0094*/ 	.byte	0x00, 0xf0, 0x0d, 0x00


	//----- nvinfo : EIATTR_AT_ENTRY_FRAGMENTS
	.align		4
.L_34:
        /*0098*/ 	.byte	0x04, 0x4f
        /*009a*/ 	.short	(.L_36 - .L_35)


	//   ....[0]....
.L_35:
        /*009c*/ 	.word	0x00000004


	//----- nvinfo : EIATTR_RESERVED_SMEM_USED
	.align		4
.L_36:
        /*00a0*/ 	.byte	0x01, 0x41
	.zero		2


	//----- nvinfo : EIATTR_SPARSE_MMA_MASK
	.align		4
        /*00a4*/ 	.byte	0x03, 0x50
        /*00a6*/ 	.short	0x0000


	//----- nvinfo : EIATTR_TCGEN05_1CTA_USED
	.align		4
        /*00a8*/ 	.byte	0x01, 0x51
	.zero		2


	//----- nvinfo : EIATTR_MAXREG_COUNT
	.align		4
        /*00ac*/ 	.byte	0x03, 0x1b
        /*00ae*/ 	.short	0x00ff


	//----- nvinfo : EIATTR_NUM_BARRIERS
	.align		4
        /*00b0*/ 	.byte	0x02, 0x4c
        /*00b2*/ 	.byte	0x03
	.zero		1


	//----- nvinfo : EIATTR_INT_WARP_WIDE_INSTR_OFFSETS
	.align		4
        /*00b4*/ 	.byte	0x04, 0x31
        /*00b6*/ 	.short	(.L_38 - .L_37)


	//   ....[0]....
.L_37:
        /*00b8*/ 	.word	0x00003ea0


	//   ....[1]....
        /*00bc*/ 	.word	0x00003ed0


	//----- nvinfo : EIATTR_COOP_GROUP_MASK_REGIDS
	.align		4
.L_38:
        /*00c0*/ 	.byte	0x04, 0x29
        /*00c2*/ 	.short	(.L_40 - .L_39)


	//   ....[0]....
.L_39:
        /*00c4*/ 	.word	0xffffffff


	//   ....[1]....
        /*00c8*/ 	.word	0xffffffff


	//   ....[2]....
        /*00cc*/ 	.word	0xffffffff


	//   ....[3]....
        /*00d0*/ 	.word	0xffffffff


	//   ....[4]....
        /*00d4*/ 	.word	0xffffffff


	//   ....[5]....
        /*00d8*/ 	.word	0xffffffff


	//   ....[6]....
        /*00dc*/ 	.word	0xffffffff


	//----- nvinfo : EIATTR_COOP_GROUP_INSTR_OFFSETS
	.align		4
.L_40:
        /*00e0*/ 	.byte	0x04, 0x28
        /*00e2*/ 	.short	(.L_42 - .L_41)


	//   ....[0]....
.L_41:
        /*00e4*/ 	.word	0x000003d0


	//   ....[1]....
        /*00e8*/ 	.word	0x00000580


	//   ....[2]....
        /*00ec*/ 	.word	0x00000620


	//   ....[3]....
        /*00f0*/ 	.word	0x00001930


	//   ....[4]....
        /*00f4*/ 	.word	0x00001bf0


	//   ....[5]....
        /*00f8*/ 	.word	0x00003d20


	//   ....[6]....
        /*00fc*/ 	.word	0x00003f80


	//----- nvinfo : EIATTR_VRC_CTA_INIT_COUNT
	.align		4
.L_42:
        /*0100*/ 	.byte	0x02, 0x4a
        /*0102*/ 	.byte	0x80
	.zero		1


	//----- nvinfo : EIATTR_MBARRIER_INSTR_OFFSETS
	.align		4
        /*0104*/ 	.byte	0x04, 0x39
        /*0106*/ 	.short	(.L_44 - .L_43)


	//   ....[0]....
.L_43:
        /*0108*/ 	.word	0x000002e0
        /*010c*/ 	.word	0x000000ff
        /*0110*/ 	.word	0x00000000
        /*0114*/ 	.short	0x0100
        /*0116*/ 	.byte	0x05
	.zero		1


	//   ....[1]....
        /*0118*/ 	.word	0x000002f0
        /*011c*/ 	.word	0x000000ff
        /*0120*/ 	.word	0x00000008
        /*0124*/ 	.short	0x0100
        /*0126*/ 	.byte	0x05
	.zero		1


	//   ....[2]....
        /*0128*/ 	.word	0x00000300
        /*012c*/ 	.word	0x000000ff
        /*0130*/ 	.word	0x00000010
        /*0134*/ 	.short	0x0100
        /*0136*/ 	.byte	0x05
	.zero		1


	//   ....[3]....
        /*0138*/ 	.word	0x00000310
        /*013c*/ 	.word	0x000000ff
        /*0140*/ 	.word	0x00000018
        /*0144*/ 	.short	0x0100
        /*0146*/ 	.byte	0x05
	.zero		1


	//   ....[4]....
        /*0148*/ 	.word	0x00000320
        /*014c*/ 	.word	0x000000ff
        /*0150*/ 	.word	0x00000020
        /*0154*/ 	.short	0x0100
        /*0156*/ 	.byte	0x05
	.zero		1


	//   ....[5]....
        /*0158*/ 	.word	0x00000330
        /*015c*/ 	.word	0x000000ff
        /*0160*/ 	.word	0x00000028
        /*0164*/ 	.short	0x0100
        /*0166*/ 	.byte	0x05
	.zero		1


	//   ....[6]....
        /*0168*/ 	.word	0x00000340
        /*016c*/ 	.word	0x000000ff
        /*0170*/ 	.word	0x00000030
        /*0174*/ 	.short	0x0100
        /*0176*/ 	.byte	0x05
	.zero		1


	//   ....[7]....
        /*0178*/ 	.word	0x00000350
        /*017c*/ 	.word	0x000000ff
        /*0180*/ 	.word	0x00000038
        /*0184*/ 	.short	0x0100
        /*0186*/ 	.byte	0x05
	.zero		1


	//   ....[8]....
        /*0188*/ 	.word	0x00000360
        /*018c*/ 	.word	0x000000ff
        /*0190*/ 	.word	0x00000040
        /*0194*/ 	.short	0x0100
        /*0196*/ 	.byte	0x05
	.zero		1


	//   ....[9]....
        /*0198*/ 	.word	0x00000370
        /*019c*/ 	.word	0x000000ff
        /*01a0*/ 	.word	0x00000048
        /*01a4*/ 	.short	0x0100
        /*01a6*/ 	.byte	0x05
	.zero		1


	//   ....[10]....
        /*01a8*/ 	.word	0x000004f0
        /*01ac*/ 	.word	0x000000ff
        /*01b0*/ 	.word	0x00000050
        /*01b4*/ 	.short	0x0100
        /*01b6*/ 	.byte	0x06
	.zero		1


	//   ....[11]....
        /*01b8*/ 	.word	0x00000500
        /*01bc*/ 	.word	0x000000ff
        /*01c0*/ 	.word	0x00000058
        /*01c4*/ 	.short	0x0100
        /*01c6*/ 	.byte	0x06
	.zero		1


	//   ....[12]....
        /*01c8*/ 	.word	0x00000510
        /*01cc*/ 	.word	0x000000ff
        /*01d0*/ 	.word	0x00000060
        /*01d4*/ 	.short	0x0100
        /*01d6*/ 	.byte	0x06
	.zero		1


	//   ....[13]....
        /*01d8*/ 	.word	0x00000520
        /*01dc*/ 	.word	0x000000ff
        /*01e0*/ 	.word	0x00000068
        /*01e4*/ 	.short	0x0100
        /*01e6*/ 	.byte	0x06
	.zero		1


	//   ....[14]....
        /*01e8*/ 	.word	0x00000a40
        /*01ec*/ 	.word	0x000000ff
        /*01f0*/ 	.word	0x00000028
        /*01f4*/ 	.short	0x010a
        /*01f6*/ 	.byte	0x06
	.zero		1


	//   ....[15]....
        /*01f8*/ 	.word	0x00000b60
        /*01fc*/ 	.word	0x000000ff
        /*0200*/ 	.word	0x00000028
        /*0204*/ 	.short	0x010a
        /*0206*/ 	.byte	0x09
	.zero		1


	//   ....[16]....
        /*0208*/ 	.word	0x00000c90
        /*020c*/ 	.word	0x000000ff
        /*0210*/ 	.word	0x00000028
        /*0214*/ 	.short	0x010a
        /*0216*/ 	.byte	0x1e
	.zero		1


	//   ....[17]....
        /*0218*/ 	.word	0x00000fd0
        /*021c*/ 	.word	0x000000ff
        /*0220*/ 	.word	0x00000028
        /*0224*/ 	.short	0x010a
        /*0226*/ 	.byte	0x04
	.zero		1


	//   ....[18]....
        /*0228*/ 	.word	0x000013c0
        /*022c*/ 	.word	0x000000ff
        /*0230*/ 	.word	0x00000000
        /*0234*/ 	.short	0x010a
        /*0236*/ 	.byte	0x06
	.zero		1


	//   ....[19]....
        /*0238*/ 	.word	0x000013e0
        /*023c*/ 	.word	0x000000ff
        /*0240*/ 	.word	0x00000060
        /*0244*/ 	.short	0x010a
        /*0246*/ 	.byte	0x07
	.zero		1


	//   ....[20]....
        /*0248*/ 	.word	0x00001590
        /*024c*/ 	.word	0x000000ff
        /*0250*/ 	.word	0x00000000
        /*0254*/ 	.short	0x010a
        /*0256*/ 	.byte	0x05
	.zero		1


	//   ....[21]....
        /*0258*/ 	.word	0x00001700
        /*025c*/ 	.word	0x000000ff
        /*0260*/ 	.word	0x00000000
        /*0264*/ 	.short	0x010a
        /*0266*/ 	.byte	0x0b
	.zero		1


	//   ....[22]....
        /*0268*/ 	.word	0x000018b0
        /*026c*/ 	.word	0x00000000
        /*0270*/ 	.word	0x00000060
        /*0274*/ 	.short	0x010a
        /*0276*/ 	.byte	0xff
	.zero		1


	//   ....[23]....
        /*0278*/ 	.word	0x000021b0
        /*027c*/ 	.word	0x000000ff
        /*0280*/ 	.word	0x00000050
        /*0284*/ 	.short	0x010a
        /*0286*/ 	.byte	0x16
	.zero		1


	//   ....[24]....
        /*0288*/ 	.word	0x00003aa0
        /*028c*/ 	.word	0x000000ff
        /*0290*/ 	.word	0x00000060
        /*0294*/ 	.short	0x0101
        /*0296*/ 	.byte	0x16
	.zero		1


	//   ....[25]....
        /*0298*/ 	.word	0x00003fe0
        /*029c*/ 	.word	0x00000000
        /*02a0*/ 	.word	0x00000028
        /*02a4*/ 	.short	0x010a
        /*02a6*/ 	.byte	0xff
	.zero		1


	//   ....[26]....
        /*02a8*/ 	.word	0x00004060
        /*02ac*/ 	.word	0x00000000
        /*02b0*/ 	.word	0x00000028
        /*02b4*/ 	.short	0x010a
        /*02b6*/ 	.byte	0xff
	.zero		1


	//   ....[27]....
        /*02b8*/ 	.word	0x000040e0
        /*02bc*/ 	.word	0x00000000
        /*02c0*/ 	.word	0x00000060
        /*02c4*/ 	.short	0x010a
        /*02c6*/ 	.byte	0xff
	.zero		1


	//   ....[28]....
        /*02c8*/ 	.word	0x00004160
        /*02cc*/ 	.word	0x00000000
        /*02d0*/ 	.word	0x00000000
        /*02d4*/ 	.short	0x010a
        /*02d6*/ 	.byte	0xff
	.zero		1


	//   ....[29]....
        /*02d8*/ 	.word	0x000041c0
        /*02dc*/ 	.word	0x00000000
        /*02e0*/ 	.word	0x00000060
        /*02e4*/ 	.short	0x010a
        /*02e6*/ 	.byte	0xff
	.zero		1


	//   ....[30]....
        /*02e8*/ 	.word	0x00004230
        /*02ec*/ 	.word	0x00000004
        /*02f0*/ 	.word	0x00000050
        /*02f4*/ 	.short	0x010a
        /*02f6*/ 	.byte	0xff
	.zero		1


	//----- nvinfo : EIATTR_NUM_MBARRIERS
	.align		4
.L_44:
        /*02f8*/ 	.byte	0x03, 0x38
        /*02fa*/ 	.short	0x000e


	//----- nvinfo : EIATTR_EXIT_INSTR_OFFSETS
	.align		4
        /*02fc*/ 	.byte	0x04, 0x1c
        /*02fe*/ 	.short	(.L_46 - .L_45)


	//   ....[0]....
.L_45:
        /*0300*/ 	.word	0x000018f0


	//   ....[1]....
        /*0304*/ 	.word	0x00003fa0


	//----- nvinfo : EIATTR_REQNTID
	.align		4
.L_46:
        /*0308*/ 	.byte	0x04, 0x10
        /*030a*/ 	.short	(.L_48 - .L_47)
.L_47:
        /*030c*/ 	.word	0x000000c0
        /*0310*/ 	.word	0x00000001
        /*0314*/ 	.word	0x00000001


	//----- nvinfo : EIATTR_CRS_STACK_SIZE
	.align		4
.L_48:
        /*0318*/ 	.byte	0x04, 0x1e
        /*031a*/ 	.short	(.L_50 - .L_49)
.L_49:
        /*031c*/ 	.word	0x00000000


	//----- nvinfo : EIATTR_CBANK_PARAM_SIZE
	.align		4
.L_50:
        /*0320*/ 	.byte	0x03, 0x19
        /*0322*/ 	.short	0x0268


	//----- nvinfo : EIATTR_PARAM_CBANK
	.align		4
        /*0324*/ 	.byte	0x04, 0x0a
        /*0326*/ 	.short	(.L_52 - .L_51)
	.align		4
.L_51:
        /*0328*/ 	.word	index@(.nv.constant0.kernel_cutlass_kernel_cudnngemm_swigludense_gemm_persistent_swigluPersistentDenseGemmKernel_object_at__TiledMMA_ThrLayoutVMNK11110000_PermutationMNK____MMAAtom_ThrID10_ShapeMNK12812832_TV_0)
        /*032c*/ 	.short	0x0380
        /*032e*/ 	.short	0x0268


	//----- nvinfo : EIATTR_SW_WAR
	.align		4
.L_52:
        /*0330*/ 	.byte	0x04, 0x36
        /*0332*/ 	.short	(.L_54 - .L_53)
.L_53:
        /*0334*/ 	.word	0x00000008
.L_54:


//--------------------- .nv.compat                --------------------------
	.section	.nv.compat,"",@"SHT_CUDA_COMPAT_INFO"
	.align	4
        /*0000*/ 	.byte	0x02, 0x02, 0x02, 0x00, 0x02, 0x05, 0x05, 0x00, 0x02, 0x03, 0x01, 0x00, 0x02, 0x06, 0x01, 0x00


//--------------------- .nv.callgraph             --------------------------
	.section	.nv.callgraph,"",@"SHT_CUDA_CALLGRAPH"
	.align	4
	.sectionentsize	8
	.align		4
        /*0000*/ 	.word	0x00000000
	.align		4
        /*0004*/ 	.word	0xffffffff
	.align		4
        /*0008*/ 	.word	0x00000000
	.align		4
        /*000c*/ 	.word	0xfffffffe
	.align		4
        /*0010*/ 	.word	0x00000000
	.align		4
        /*0014*/ 	.word	0xfffffffd
	.align		4
        /*0018*/ 	.word	0x00000000
	.align		4
        /*001c*/ 	.word	0xfffffffc


//--------------------- .text.kernel_cutlass_kernel_cudnngemm_swigludense_gemm_persistent_swigluPersistentDenseGemmKernel_object_at__TiledMMA_ThrLayoutVMNK11110000_PermutationMNK____MMAAtom_ThrID10_ShapeMNK12812832_TV_0 --------------------------
	.section	.text.kernel_cutlass_kernel_cudnngemm_swigludense_gemm_persistent_swigluPersistentDenseGemmKernel_object_at__TiledMMA_ThrLayoutVMNK11110000_PermutationMNK____MMAAtom_ThrID10_ShapeMNK12812832_TV_0,"ax",@progbits
	.align	128
        .global         kernel_cutlass_kernel_cudnngemm_swigludense_gemm_persistent_swigluPersistentDenseGemmKernel_object_at__TiledMMA_ThrLayoutVMNK11110000_PermutationMNK____MMAAtom_ThrID10_ShapeMNK12812832_TV_0
        .type           kernel_cutlass_kernel_cudnngemm_swigludense_gemm_persistent_swigluPersistentDenseGemmKernel_object_at__TiledMMA_ThrLayoutVMNK11110000_PermutationMNK____MMAAtom_ThrID10_ShapeMNK12812832_TV_0,@function
        .size           kernel_cutlass_kernel_cudnngemm_swigludense_gemm_persistent_swigluPersistentDenseGemmKernel_object_at__TiledMMA_ThrLayoutVMNK11110000_PermutationMNK____MMAAtom_ThrID10_ShapeMNK12812832_TV_0,(.L_x_57 - kernel_cutlass_kernel_cudnngemm_swigludense_gemm_persistent_swigluPersistentDenseGemmKernel_object_at__TiledMMA_ThrLayoutVMNK11110000_PermutationMNK____MMAAtom_ThrID10_ShapeMNK12812832_TV_0)
        .other          kernel_cutlass_kernel_cudnngemm_swigludense_gemm_persistent_swigluPersistentDenseGemmKernel_object_at__TiledMMA_ThrLayoutVMNK11110000_PermutationMNK____MMAAtom_ThrID10_ShapeMNK12812832_TV_0,@"STO_CUDA_ENTRY STV_DEFAULT"
kernel_cutlass_kernel_cudnngemm_swigludense_gemm_persistent_swigluPersistentDenseGemmKernel_object_at__TiledMMA_ThrLayoutVMNK11110000_PermutationMNK____MMAAtom_ThrID10_ShapeMNK12812832_TV_0:
.text.kernel_cutlass_kernel_cudnngemm_swigludense_gemm_persistent_swigluPersistentDenseGemmKernel_object_at__TiledMMA_ThrLayoutVMNK11110000_PermutationMNK____MMAAtom_ThrID10_ShapeMNK12812832_TV_0:
[----:B------:R-:W1:Y:S01]  /*0000*/  LDC R1, c[0x0][0x37c] ;  /* 0x0000df00ff017b82 */ /* 0x000e620000000800 */
[----:B------:R-:W2:Y:S07]  /*0010*/  S2R R2, SR_TID.X ;  /* 0x0000000000027919 */ /* 0x000eae0000002100 */
[----:B------:R-:W3:Y:S01]  /*0020*/  S2UR UR12, SR_CgaCtaId ;  /* 0x00000000000c79c3 */ /* 0x000ee20000008800 */
[----:B------:R-:W4:Y:S01]  /*0030*/  LDCU.U8 UR5, c[0x0][0x382] ;  /* 0x00007040ff0577ac */ /* 0x000f220008000000 */
[----:B------:R-:W5:Y:S01]  /*0040*/  LDCU.U8 UR4, c[0x0][0x381] ;  /* 0x00007020ff0477ac */ /* 0x000f620008000000 */
[----:B------:R-:W2:Y:S01]  /*0050*/  LDCU UR6, c[0x0][0x36c] ;  /* 0x00006d80ff0677ac */ /* 0x000ea20008000800 */
[----:B----4-:R-:W-:-:S02]  /*0060*/  ULOP3.LUT UR5, UR5, 0x1, URZ, 0xc0, !UPT ;  /* 0x0000000105057892 */ /* 0x010fc4000f8ec0ff */
[----:B-----5:R-:W-:Y:S02]  /*0070*/  ULOP3.LUT UR4, UR4, 0x1, URZ, 0xc0, !UPT ;  /* 0x0000000104047892 */ /* 0x020fe4000f8ec0ff */
[----:B---3--:R-:W-:Y:S02]  /*0080*/  USHF.R.S32.HI UR7, URZ, 0x1f, UR12 ;  /* 0x0000001fff077899 */ /* 0x008fe4000801140c */
[----:B--2---:R-:W-:Y:S02]  /*0090*/  UISETP.EQ.U32.AND UP2, UPT, UR6, 0x1, UPT ;  /* 0x000000010600788c */ /* 0x004fe4000bf42070 */
[----:B------:R-:W-:Y:S01]  /*00a0*/  ULEA.HI UR7, UR7, UR12, URZ, 0x2 ;  /* 0x0000000c07077291 */ /* 0x000fe2000f8f10ff */
[----:B------:R-:W-:Y:S01]  /*00b0*/  SHF.R.U32.HI R0, RZ, 0x5, R2 ;  /* 0x00000005ff007819 */ /* 0x000fe20000011602 */
[----:B------:R-:W-:Y:S02]  /*00c0*/  UISETP.NE.U32.AND UP6, UPT, UR5, 0x1, UPT ;  /* 0x000000010500788c */ /* 0x000fe4000bfc5070 */
[----:B------:R-:W-:Y:S01]  /*00d0*/  ULOP3.LUT UR7, UR7, 0xfffffffc, URZ, 0xc0, !UPT ;  /* 0xfffffffc07077892 */ /* 0x000fe2000f8ec0ff */
[----:B------:R-:W-:Y:S01]  /*00e0*/  R2UR UR21, R0 ;  /* 0x00000000001572ca */ /* 0x000fe200000e0000 */
[----:B------:R-:W-:-:S02]  /*00f0*/  UISETP.NE.U32.AND UP5, UPT, UR4, 0x1, UPT ;  /* 0x000000010400788c */ /* 0x000fc4000bfa5070 */
[----:B------:R-:W-:-:S10]  /*0100*/  UIADD3 UR22, UPT, UPT, -UR7, UR12, URZ ;  /* 0x0000000c07167290 */ /* 0x000fd4000fffe1ff */
[----:B------:R-:W-:Y:S02]  /*0110*/  UISETP.NE.AND UP4, UPT, UR21, 0x5, UPT ;  /* 0x000000051500788c */ /* 0x000fe4000bf85270 */
[----:B------:R-:W-:-:S07]  /*0120*/  UISETP.NE.AND UP3, UPT, UR21, URZ, UPT ;  /* 0x000000ff1500728c */ /* 0x000fce000bf65270 */
[----:B-1----:R-:W-:Y:S05]  /*0130*/  BRA.U UP4, `(.L_x_0) ;  /* 0x0000000104387547 */ /* 0x002fea000b800000 */
[----:B------:R-:W1:Y:S02]  /*0140*/  LDCU.64 UR4, c[0x0][0x348] ;  /* 0x00006900ff0477ac */ /* 0x000e640008000a00 */
[----:B-1----:R-:W-:Y:S02]  /*0150*/  UIADD3 UR10, UP1, UPT, UR4, 0x40, URZ ;  /* 0x00000040040a7890 */ /* 0x002fe4000ff3e0ff */
[----:B------:R-:W-:Y:S02]  /*0160*/  UIADD3 UR8, UP0, UPT, UR4, 0xc0, URZ ;  /* 0x000000c004087890 */ /* 0x000fe4000ff1e0ff */
[----:B------:R-:W-:Y:S02]  /*0170*/  UIADD3.X UR11, UPT, UPT, URZ, UR5, URZ, UP1, !UPT ;  /* 0x00000005ff0b7290 */ /* 0x000fe40008ffe4ff */
[----:B------:R-:W-:Y:S02]  /*0180*/  UIADD3 UR6, UP1, UPT, UR4, 0x140, URZ ;  /* 0x0000014004067890 */ /* 0x000fe4000ff3e0ff */
[----:B------:R-:W-:-:S02]  /*0190*/  UIADD3.X UR9, UPT, UPT, URZ, UR5, URZ, UP0, !UPT ;  /* 0x00000005ff097290 */ /* 0x000fc400087fe4ff */
[----:B------:R-:W-:Y:S02]  /*01a0*/  UIADD3 UR4, UP0, UPT, UR4, 0x1c0, URZ ;  /* 0x000001c004047890 */ /* 0x000fe4000ff1e0ff */
[----:B------:R-:W-:Y:S01]  /*01b0*/  UIADD3.X UR7, UPT, UPT, URZ, UR5, URZ, UP1, !UPT ;  /* 0x00000005ff077290 */ /* 0x000fe20008ffe4ff */
[----:B------:R1:W-:Y:S01]  /*01c0*/  UTMACCTL.PF [UR10] ;  /* 0x000000000a0079b9 */ /* 0x0003e20008040000 */
[----:B------:R-:W-:-:S03]  /*01d0*/  UIADD3.X UR5, UPT, UPT, URZ, UR5, URZ, UP0, !UPT ;  /* 0x00000005ff057290 */ /* 0x000fc600087fe4ff */
[----:B------:R1:W-:Y:S04]  /*01e0*/  UTMACCTL.PF [UR8] ;  /* 0x00000000080079b9 */ /* 0x0003e80008040000 */
[----:B------:R1:W-:Y:S02]  /*01f0*/  UTMACCTL.PF [UR6] ;  /* 0x00000000060079b9 */ /* 0x0003e40008040000 */
[----:B------:R1:W-:Y:S02]  /*0200*/  UTMACCTL.PF [UR4] ;  /* 0x00000000040079b9 */ /* 0x0003e40008040000 */
[----:B-1----:R-:W-:Y:S01]  /*0210*/  NOP ;  /* 0x0000000000007918 */ /* 0x002fe20000000000 */
.L_x_0:
[----:B------:R-:W-:Y:S05]  /*0220*/  BRA.U UP3, `(.L_x_1) ;  /* 0x0000000103587547 */ /* 0x000fea000b800000 */
[----:B------:R-:W-:Y:S01]  /*0230*/  UMOV UR5, 0x400 ;  /* 0x0000040000057882 */ /* 0x000fe20000000000 */
[----:B------:R-:W-:Y:S01]  /*0240*/  UMOV UR6, 0x1 ;  /* 0x0000000100067882 */ /* 0x000fe20000000000 */
[----:B------:R-:W-:Y:S02]  /*0250*/  ULEA UR5, UR12, UR5, 0x18 ;  /* 0x000000050c057291 */ /* 0x000fe4000f8ec0ff */
[----:B------:R-:W-:-:S04]  /*0260*/  UIADD3 UR6, UPT, UPT, -UR6, 0x100000, URZ ;  /* 0x0010000006067890 */ /* 0x000fc8000fffe1ff */
[----:B------:R-:W-:Y:S02]  /*0270*/  USHF.L.U32 UR7, UR6, 0xb, URZ ;  /* 0x0000000b06077899 */ /* 0x000fe400080006ff */
[----:B------:R-:W-:Y:S01]  /*0280*/  USHF.L.U32 UR6, UR6, 0x1, URZ ;  /* 0x0000000106067899 */ /* 0x000fe200080006ff */
[----:B------:R-:W-:Y:S02]  /*0290*/  UMOV UR4, 0x4 ;  /* 0x0000000400047882 */ /* 0x000fe40000000000 */
[----:B------:R-:W-:-:S04]  /*02a0*/  UIADD3 UR8, UPT, UPT, -UR4, 0x100000, URZ ;  /* 0x0010000004087890 */ /* 0x000fc8000fffe1ff */
[----:B------:R-:W-:Y:S02]  /*02b0*/  USHF.L.U32 UR9, UR8, 0xb, URZ ;  /* 0x0000000b08097899 */ /* 0x000fe400080006ff */
[----:B------:R-:W-:Y:S01]  /*02c0*/  USHF.L.U32 UR8, UR8, 0x1, URZ ;  /* 0x0000000108087899 */ /* 0x000fe200080006ff */
[----:B------:R-:W1:Y:S02]  /*02d0*/  FENCE.VIEW.ASYNC.S ;  /* 0x00000000000073c6 */ /* 0x000e640000000000 */
[----:B-1----:R1:W2:Y:S01]  /*02e0*/  SYNCS.EXCH.64 URZ, [UR5], UR6 ;  /* 0x0000000605ff75b2 */ /* 0x0022a20008000100 */
[----:B------:R1:W3:Y:S01]  /*02f0*/  SYNCS.EXCH.64 URZ, [UR5+0x8], UR6 ;  /* 0x0000080605ff75b2 */ /* 0x0002e20008000100 */
[----:B------:R1:W4:Y:S01]  /*0300*/  SYNCS.EXCH.64 URZ, [UR5+0x10], UR6 ;  /* 0x0000100605ff75b2 */ /* 0x0003220008000100 */
[----:B------:R1:W5:Y:S01]  /*0310*/  SYNCS.EXCH.64 URZ, [UR5+0x18], UR6 ;  /* 0x0000180605ff75b2 */ /* 0x0003620008000100 */
[----:B------:R1:W1:Y:S05]  /*0320*/  SYNCS.EXCH.64 URZ, [UR5+0x20], UR6 ;  /* 0x0000200605ff75b2 */ /* 0x00026a0008000100 */
[----:B------:R1:W1:Y:S01]  /*0330*/  SYNCS.EXCH.64 URZ, [UR5+0x28], UR8 ;  /* 0x0000280805ff75b2 */ /* 0x0002620008000100 */
[----:B------:R1:W1:Y:S01]  /*0340*/  SYNCS.EXCH.64 URZ, [UR5+0x30], UR8 ;  /* 0x0000300805ff75b2 */ /* 0x0002620008000100 */
[----:B------:R1:W1:Y:S01]  /*0350*/  SYNCS.EXCH.64 URZ, [UR5+0x38], UR8 ;  /* 0x0000380805ff75b2 */ /* 0x0002620008000100 */
[----:B------:R1:W1:Y:S01]  /*0360*/  SYNCS.EXCH.64 URZ, [UR5+0x40], UR8 ;  /* 0x0000400805ff75b2 */ /* 0x0002620008000100 */
[----:B------:R1:W1:Y:S01]  /*0370*/  SYNCS.EXCH.64 URZ, [UR5+0x48], UR8 ;  /* 0x0000480805ff75b2 */ /* 0x0002620008000100 */
[----:B------:R-:W-:Y:S01]  /*0380*/  NOP ;  /* 0x0000000000007918 */ /* 0x000fe20000000000 */
.L_x_1:
[----:B------:R-:W-:Y:S01]  /*0390*/  NOP ;  /* 0x0000000000007918 */ /* 0x000fe20000000000 */
[----:B------:R-:W-:Y:S05]  /*03a0*/  BRA.U !UP2, `(.L_x_2) ;  /* 0x000000010a087547 */ /* 0x000fea000b800000 */
[----:B-12345:R-:W-:Y:S01]  /*03b0*/  UCGABAR_ARV ;  /* 0x00000000000079c7 */ /* 0x03efe20008000000 */
[----:B------:R-:W-:Y:S05]  /*03c0*/  BRA `(.L_x_3) ;  /* 0x0000000000047947 */ /* 0x000fea0003800000 */
.L_x_2:
[----:B-12345:R-:W-:Y:S01]  /*03d0*/  NOP ;  /* 0x0000000000007918 */ /* 0x03efe20000000000 */
.L_x_3:
[----:B------:R-:W-:Y:S05]  /*03e0*/  BRA.U !UP2, `(.L_x_4) ;  /* 0x000000010a0c7547 */ /* 0x000fea000b800000 */
[----:B------:R-:W-:Y:S01]  /*03f0*/  UCGABAR_WAIT ;  /* 0x0000000000007dc7 */ /* 0x000fe20008000000 */
[----:B------:R-:W-:Y:S01]  /*0400*/  CCTL.IVALL ;  /* 0x00000000ff00798f */ /* 0x000fe20002000000 */
[----:B------:R-:W-:Y:S05]  /*0410*/  BRA `(.L_x_5) ;  /* 0x0000000000047947 */ /* 0x000fea0003800000 */
.L_x_4:
[----:B------:R-:W-:Y:S06]  /*0420*/  BAR.SYNC.DEFER_BLOCKING 0x0 ;  /* 0x0000000000007b1d */ /* 0x000fec0000010000 */
.L_x_5:
[----:B------:R-:W-:Y:S05]  /*0430*/  BRA.U UP3, `(.L_x_6) ;  /* 0x0000000103407547 */ /* 0x000fea000b800000 */
[----:B------:R-:W-:Y:S01]  /*0440*/  UMOV UR6, 0x400 ;  /* 0x0000040000067882 */ /* 0x000fe20000000000 */
[----:B------:R-:W-:Y:S01]  /*0450*/  UMOV UR5, 0x1 ;  /* 0x0000000100057882 */ /* 0x000fe20000000000 */
[----:B------:R-:W-:Y:S01]  /*0460*/  UMOV UR4, 0x4 ;  /* 0x0000000400047882 */ /* 0x000fe20000000000 */
[----:B------:R-:W-:Y:S02]  /*0470*/  ULEA UR6, UR12, UR6, 0x18 ;  /* 0x000000060c067291 */ /* 0x000fe4000f8ec0ff */
[----:B------:R-:W-:-:S04]  /*0480*/  UIADD3 UR8, UPT, UPT, -UR5, 0x100000, URZ ;  /* 0x0010000005087890 */ /* 0x000fc8000fffe1ff */
[----:B------:R-:W-:Y:S02]  /*0490*/  USHF.L.U32 UR9, UR8, 0xb, URZ ;  /* 0x0000000b08097899 */ /* 0x000fe400080006ff */
[----:B------:R-:W-:Y:S02]  /*04a0*/  USHF.L.U32 UR8, UR8, 0x1, URZ ;  /* 0x0000000108087899 */ /* 0x000fe400080006ff */
[----:B------:R-:W-:-:S04]  /*04b0*/  UIADD3 UR4, UPT, UPT, -UR4, 0x100000, URZ ;  /* 0x0010000004047890 */ /* 0x000fc8000fffe1ff */
[----:B------:R-:W-:Y:S02]  /*04c0*/  USHF.L.U32 UR5, UR4, 0xb, URZ ;  /* 0x0000000b04057899 */ /* 0x000fe400080006ff */
[----:B------:R-:W-:Y:S01]  /*04d0*/  USHF.L.U32 UR4, UR4, 0x1, URZ ;  /* 0x0000000104047899 */ /* 0x000fe200080006ff */
[----:B------:R-:W1:Y:S03]  /*04e0*/  FENCE.VIEW.ASYNC.S ;  /* 0x00000000000073c6 */ /* 0x000e660000000000 */
[----:B-1----:R1:W2:Y:S01]  /*04f0*/  SYNCS.EXCH.64 URZ, [UR6+0x50], UR8 ;  /* 0x0000500806ff75b2 */ /* 0x0022a20008000100 */
[----:B------:R1:W3:Y:S07]  /*0500*/  SYNCS.EXCH.64 URZ, [UR6+0x58], UR8 ;  /* 0x0000580806ff75b2 */ /* 0x0002ee0008000100 */
[----:B------:R1:W4:Y:S01]  /*0510*/  SYNCS.EXCH.64 URZ, [UR6+0x60], UR4 ;  /* 0x0000600406ff75b2 */ /* 0x0003220008000100 */
[----:B------:R1:W5:Y:S01]  /*0520*/  SYNCS.EXCH.64 URZ, [UR6+0x68], UR4 ;  /* 0x0000680406ff75b2 */ /* 0x0003620008000100 */
[----:B------:R-:W-:Y:S01]  /*0530*/  NOP ;  /* 0x0000000000007918 */ /* 0x000fe20000000000 */
.L_x_6:
[----:B------:R-:W-:Y:S01]  /*0540*/  NOP ;  /* 0x0000000000007918 */ /* 0x000fe20000000000 */
[----:B------:R-:W-:Y:S05]  /*0550*/  BRA.U !UP2, `(.L_x_7) ;  /* 0x000000010a087547 */ /* 0x000fea000b800000 */
[----:B--2345:R-:W-:Y:S01]  /*0560*/  UCGABAR_ARV ;  /* 0x00000000000079c7 */ /* 0x03cfe20008000000 */
[----:B------:R-:W-:Y:S05]  /*0570*/  BRA `(.L_x_8) ;  /* 0x0000000000047947 */ /* 0x000fea0003800000 */
.L_x_7:
[----:B--2345:R-:W-:Y:S01]  /*0580*/  NOP ;  /* 0x0000000000007918 */ /* 0x03cfe20000000000 */
.L_x_8:
[----:B------:R-:W-:Y:S05]  /*0590*/  BRA.U !UP2, `(.L_x_9) ;  /* 0x000000010a0c7547 */ /* 0x000fea000b800000 */
[----:B------:R-:W-:Y:S01]  /*05a0*/  UCGABAR_WAIT ;  /* 0x0000000000007dc7 */ /* 0x000fe20008000000 */
[----:B------:R-:W-:Y:S01]  /*05b0*/  CCTL.IVALL ;  /* 0x00000000ff00798f */ /* 0x000fe20002000000 */
[----:B------:R-:W-:Y:S05]  /*05c0*/  BRA `(.L_x_10) ;  /* 0x0000000000047947 */ /* 0x000fea0003800000 */
.L_x_9:
[----:B------:R-:W-:Y:S06]  /*05d0*/  BAR.SYNC.DEFER_BLOCKING 0x0 ;  /* 0x0000000000007b1d */ /* 0x000fec0000010000 */
.L_x_10:
[----:B------:R-:W-:Y:S01]  /*05e0*/  NOP ;  /* 0x0000000000007918 */ /* 0x000fe20000000000 */
[----:B------:R-:W-:Y:S05]  /*05f0*/  BRA.U !UP2, `(.L_x_11) ;  /* 0x000000010a087547 */ /* 0x000fea000b800000 */
[----:B------:R-:W-:Y:S01]  /*0600*/  UCGABAR_ARV ;  /* 0x00000000000079c7 */ /* 0x000fe20008000000 */
[----:B------:R-:W-:Y:S05]  /*0610*/  BRA `(.L_x_12) ;  /* 0x0000000000047947 */ /* 0x000fea0003800000 */
.L_x_11:
[----:B------:R-:W-:Y:S01]  /*0620*/  NOP ;  /* 0x0000000000007918 */ /* 0x000fe20000000000 */
.L_x_12:
[----:B------:R-:W-:Y:S05]  /*0630*/  BRA.U !UP2, `(.L_x_13) ;  /* 0x000000010a0c7547 */ /* 0x000fea000b800000 */
[----:B------:R-:W-:Y:S01]  /*0640*/  UCGABAR_WAIT ;  /* 0x0000000000007dc7 */ /* 0x000fe20008000000 */
[----:B------:R-:W-:Y:S01]  /*0650*/  CCTL.IVALL ;  /* 0x00000000ff00798f */ /* 0x000fe20002000000 */
[----:B------:R-:W-:Y:S05]  /*0660*/  BRA `(.L_x_14) ;  /* 0x0000000000047947 */ /* 0x000fea0003800000 */
.L_x_13:
[----:B------:R-:W-:Y:S06]  /*0670*/  BAR.SYNC.DEFER_BLOCKING 0x0 ;  /* 0x0000000000007b1d */ /* 0x000fec0000010000 */
.L_x_14:
[----:B------:R-:W2:Y:S01]  /*0680*/  LDCU.U8 UR20, c[0x0][0x5c8] ;  /* 0x0000b900ff1477ac */ /* 0x000ea20008000000 */
[----:B------:R-:W3:Y:S01]  /*0690*/  LDCU.U8 UR19, c[0x0][0x5c9] ;  /* 0x0000b920ff1377ac */ /* 0x000ee20008000000 */
[----:B------:R-:W4:Y:S01]  /*06a0*/  LDCU.U8 UR18, c[0x0][0x5d4] ;  /* 0x0000ba80ff1277ac */ /* 0x000f220008000000 */
[----:B------:R-:W5:Y:S01]  /*06b0*/  LDCU.U8 UR17, c[0x0][0x5e0] ;  /* 0x0000bc00ff1177ac */ /* 0x000f620008000000 */
[----:B------:R-:W1:Y:S01]  /*06c0*/  LDCU.U8 UR16, c[0x0][0x5e1] ;  /* 0x0000bc20ff1077ac */ /* 0x000e620008000000 */
[----:B------:R-:W1:Y:S01]  /*06d0*/  LDCU.U8 UR15, c[0x0][0x5d5] ;  /* 0x0000baa0ff0f77ac */ /* 0x000e620008000000 */
[----:B------:R-:W-:Y:S05]  /*06e0*/  BRA.U UP4, `(.L_x_15) ;  /* 0x00000009044c7547 */ /* 0x000fea000b800000 */
[----:B------:R-:W5:Y:S01]  /*06f0*/  S2UR UR25, SR_CTAID.Z ;  /* 0x00000000001979c3 */ /* 0x000f620000002700 */
[----:B------:R-:W-:Y:S01]  /*0700*/  UMOV UR14, 0x1 ;  /* 0x00000001000e7882 */ /* 0x000fe20000000000 */
[----:B------:R-:W-:Y:S01]  /*0710*/  UMOV UR13, URZ ;  /* 0x000000ff000d7c82 */ /* 0x000fe20008000000 */
[----:B-----5:R-:W-:-:S09]  /*0720*/  UISETP.GT.U32.AND UP0, UPT, UR25, 0xff, UPT ;  /* 0x000000ff1900788c */ /* 0x020fd2000bf04070 */
[----:B------:R-:W-:Y:S05]  /*0730*/  BRA.U UP0, `(.L_x_16) ;  /* 0x0000000500cc7547 */ /* 0x000fea000b800000 */
[----:B-1----:R-:W1:Y:S01]  /*0740*/  LDCU.64 UR4, c[0x0][0x5c0] ;  /* 0x0000b800ff0477ac */ /* 0x002e620008000a00 */
[----:B------:R-:W5:Y:S01]  /*0750*/  S2UR UR24, SR_CTAID.X ;  /* 0x00000000001879c3 */ /* 0x000f620000002500 */
[----:B------:R-:W4:Y:S01]  /*0760*/  LDCU UR8, c[0x0][0x374] ;  /* 0x00006e80ff0877ac */ /* 0x000f220008000800 */
[----:B------:R-:W4:Y:S01]  /*0770*/  LDCU UR9, c[0x0][0x370] ;  /* 0x00006e00ff0977ac */ /* 0x000f220008000800 */
[----:B------:R-:W3:Y:S01]  /*0780*/  LDCU.64 UR26, c[0x0][0x348] ;  /* 0x00006900ff1a77ac */ /* 0x000ee20008000a00 */
[----:B------:R-:W-:Y:S01]  /*0790*/  UMOV UR14, 0x1 ;  /* 0x00000001000e7882 */ /* 0x000fe20000000000 */
[----:B-1----:R-:W-:-:S04]  /*07a0*/  UIMAD.WIDE.U32 UR6, UR25, UR5, URZ ;  /* 0x00000005190672a5 */ /* 0x002fc8000f8e00ff */
[----:B------:R-:W-:Y:S02]  /*07b0*/  UIADD3 UR5, UPT, UPT, UR25, -UR7, URZ ;  /* 0x8000000719057290 */ /* 0x000fe4000fffe0ff */
[----:B-----5:R-:W-:Y:S02]  /*07c0*/  USHF.L.U32 UR24, UR24, 0x7, URZ ;  /* 0x0000000718187899 */ /* 0x020fe400080006ff */
[----:B--2---:R-:W-:-:S03]  /*07d0*/  USHF.R.U32.HI UR5, URZ, UR20, UR5 ;  /* 0x00000014ff057299 */ /* 0x004fc60008011605 */
[----:B------:R-:W1:Y:S01]  /*07e0*/  LDCU UR6, c[0x0][0x5d0] ;  /* 0x0000ba00ff0677ac */ /* 0x000e620008000800 */
[----:B------:R-:W-:Y:S02]  /*07f0*/  UIADD3 UR5, UPT, UPT, UR7, UR5, URZ ;  /* 0x0000000507057290 */ /* 0x000fe4000fffe0ff */
[----:B----4-:R-:W-:Y:S02]  /*0800*/  UIMAD UR9, UR8, UR9, URZ ;  /* 0x00000009080972a4 */ /* 0x010fe4000f8e02ff */
[----:B---3--:R-:W-:Y:S01]  /*0810*/  USHF.R.U32.HI UR11, URZ, UR19, UR5 ;  /* 0x00000013ff0b7299 */ /* 0x008fe20008011605 */
[----:B------:R-:W-:Y:S01]  /*0820*/  UMOV UR8, 0x400 ;  /* 0x0000040000087882 */ /* 0x000fe20000000000 */
[----:B------:R-:W-:Y:S02]  /*0830*/  ULOP3.LUT UR24, UR24, 0x180, URZ, 0xc0, !UPT ;  /* 0x0000018018187892 */ /* 0x000fe4000f8ec0ff */
[----:B------:R-:W-:-:S04]  /*0840*/  UIADD3 UR11, UPT, UPT, -UR11, URZ, URZ ;  /* 0x000000ff0b0b7290 */ /* 0x000fc8000fffe1ff */
[----:B------:R-:W-:Y:S01]  /*0850*/  UIMAD UR11, UR11, UR4, UR25 ;  /* 0x000000040b0b72a4 */ /* 0x000fe2000f8e0219 */
[----:B------:R-:W2:Y:S03]  /*0860*/  LDCU.64 UR4, c[0x0][0x5d8] ;  /* 0x0000bb00ff0477ac */ /* 0x000ea60008000a00 */
[----:B-1----:R-:W-:-:S04]  /*0870*/  UIMAD.WIDE.U32 UR6, UR11, UR6, URZ ;  /* 0x000000060b0672a5 */ /* 0x002fc8000f8e00ff */
[----:B------:R-:W-:-:S04]  /*0880*/  UIADD3 UR6, UPT, UPT, UR11, -UR7, URZ ;  /* 0x800000070b067290 */ /* 0x000fc8000fffe0ff */
[----:B------:R-:W-:-:S04]  /*0890*/  USHF.R.U32.HI UR6, URZ, UR18, UR6 ;  /* 0x00000012ff067299 */ /* 0x000fc80008011606 */
[----:B------:R-:W-:Y:S01]  /*08a0*/  UIADD3 UR6, UPT, UPT, UR7, UR6, URZ ;  /* 0x0000000607067290 */ /* 0x000fe2000fffe0ff */
[----:B------:R-:W1:Y:S03]  /*08b0*/  LDCU UR7, c[0x0][0x378] ;  /* 0x00006f00ff0777ac */ /* 0x000e660008000800 */
[----:B------:R-:W-:-:S04]  /*08c0*/  USHF.R.U32.HI UR6, URZ, UR15, UR6 ;  /* 0x0000000fff067299 */ /* 0x000fc80008011606 */
[----:B--2---:R-:W-:-:S04]  /*08d0*/  UIMAD.WIDE.U32 UR12, UR6, UR5, URZ ;  /* 0x00000005060c72a5 */ /* 0x004fc8000f8e00ff */
[----:B------:R-:W-:-:S04]  /*08e0*/  UIADD3 UR5, UPT, UPT, UR6, -UR13, URZ ;  /* 0x8000000d06057290 */ /* 0x000fc8000fffe0ff */
[----:B------:R-:W-:Y:S02]  /*08f0*/  USHF.R.U32.HI UR5, URZ, UR17, UR5 ;  /* 0x00000011ff057299 */ /* 0x000fe40008011605 */
[----:B-1----:R-:W-:Y:S01]  /*0900*/  UIMAD UR7, UR9, UR7, URZ ;  /* 0x00000007090772a4 */ /* 0x002fe2000f8e02ff */
[----:B------:R-:W1:Y:S01]  /*0910*/  S2UR UR12, SR_CgaCtaId ;  /* 0x00000000000c79c3 */ /* 0x000e620000008800 */
[----:B------:R-:W-:Y:S02]  /*0920*/  UIADD3 UR5, UPT, UPT, UR13, UR5, URZ ;  /* 0x000000050d057290 */ /* 0x000fe4000fffe0ff */
[----:B------:R-:W-:Y:S02]  /*0930*/  USHF.R.S32.HI UR23, URZ, 0x1f, UR7 ;  /* 0x0000001fff177899 */ /* 0x000fe40008011407 */
[----:B------:R-:W-:Y:S02]  /*0940*/  USHF.R.U32.HI UR10, URZ, UR16, UR5 ;  /* 0x00000010ff0a7299 */ /* 0x000fe40008011605 */
[----:B------:R-:W-:-:S02]  /*0950*/  ULEA.HI UR23, UR23, UR7, URZ, 0x2 ;  /* 0x0000000717177291 */ /* 0x000fc4000f8f10ff */
[----:B------:R-:W-:Y:S01]  /*0960*/  UIADD3 UR10, UPT, UPT, -UR10, URZ, URZ ;  /* 0x000000ff0a0a7290 */ /* 0x000fe2000fffe1ff */
[----:B------:R-:W-:Y:S02]  /*0970*/  UMOV UR13, URZ ;  /* 0x000000ff000d7c82 */ /* 0x000fe40008000000 */
[----:B------:R-:W2:Y:S01]  /*0980*/  LDCU UR5, c[0x0][0x5cc] ;  /* 0x0000b980ff0577ac */ /* 0x000ea20008000800 */
[----:B------:R-:W-:Y:S02]  /*0990*/  UIMAD UR4, UR10, UR4, UR6 ;  /* 0x000000040a0472a4 */ /* 0x000fe4000f8e0206 */
[----:B------:R-:W-:Y:S02]  /*09a0*/  UIADD3 UR6, UPT, UPT, -UR6, URZ, URZ ;  /* 0x000000ff06067290 */ /* 0x000fe4000fffe1ff */
[----:B-1----:R-:W-:Y:S02]  /*09b0*/  ULEA UR12, UR12, UR8, 0x18 ;  /* 0x000000080c0c7291 */ /* 0x002fe4000f8ec0ff */
[----:B--2---:R-:W-:-:S12]  /*09c0*/  UIMAD UR11, UR6, UR5, UR11 ;  /* 0x00000005060b72a4 */ /* 0x004fd8000f8e020b */
.L_x_20:
[----:B------:R-:W-:Y:S01]  /*09d0*/  USHF.L.U32 UR5, UR14, 0x1f, URZ ;  /* 0x0000001f0e057899 */ /* 0x000fe200080006ff */
[----:B------:R-:W-:Y:S01]  /*09e0*/  HFMA2 R3, -RZ, RZ, 0, -0.0 ;  /* 0x00008000ff037431 */ /* 0x000fe200000001ff */
[----:B------:R-:W-:Y:S02]  /*09f0*/  ULEA UR6, UR13, UR12, 0x3 ;  /* 0x0000000c0d067291 */ /* 0x000fe4000f8e18ff */
[----:B------:R-:W-:Y:S02]  /*0a00*/  ULEA UR7, UR4, UR22, 0x2 ;  /* 0x0000001604077291 */ /* 0x000fe4000f8e10ff */
[----:B------:R-:W-:Y:S01]  /*0a10*/  MOV R0, UR5 ;  /* 0x0000000500007c02 */ /* 0x000fe20008000f00 */
[----:B------:R-:W-:Y:S02]  /*0a20*/  UIADD3 UR34, UP1, UPT, UR26, 0x40, URZ ;  /* 0x000000401a227890 */ /* 0x000fe4000ff3e0ff */
[----:B------:R-:W-:Y:S02]  /*0a30*/  UIADD3 UR32, UP0, UPT, UR26, 0xc0, URZ ;  /* 0x000000c01a207890 */ /* 0x000fe4000ff1e0ff */
[----:B----4-:R1:W2:Y:S01]  /*0a40*/  SYNCS.PHASECHK.TRANS64.TRYWAIT P2, [UR6+0x28], R0 ;  /* 0x00002800ff0075a7 */ /* 0x0102a20008041106 */
[----:B------:R-:W-:-:S02]  /*0a50*/  ULEA UR11, UR11, UR24, 0x9 ;  /* 0x000000180b0b7291 */ /* 0x000fc4000f8e48ff */
[----:B------:R-:W-:Y:S02]  /*0a60*/  UIADD3.X UR35, UPT, UPT, URZ, UR27, URZ, UP1, !UPT ;  /* 0x0000001bff237290 */ /* 0x000fe40008ffe4ff */
[----:B------:R-:W-:Y:S02]  /*0a70*/  UIADD3.X UR33, UPT, UPT, URZ, UR27, URZ, UP0, !UPT ;  /* 0x0000001bff217290 */ /* 0x000fe400087fe4ff */
[----:B------:R-:W-:Y:S01]  /*0a80*/  USHF.L.U32 UR7, UR7, 0x5, URZ ;  /* 0x0000000507077899 */ /* 0x000fe200080006ff */
[----:B------:R-:W-:-:S11]  /*0a90*/  UMOV UR31, URZ ;  /* 0x000000ff001f7c82 */ /* 0x000fd60008000000 */
.L_x_19:
[----:B---3--:R-:W-:Y:S02]  /*0aa0*/  UIADD3 UR5, UPT, UPT, UR13, 0x1, URZ ;  /* 0x000000010d057890 */ /* 0x008fe4000fffe0ff */
[----:B------:R-:W-:Y:S02]  /*0ab0*/  USHF.L.U32 UR8, UR13, 0xe, URZ ;  /* 0x0000000e0d087899 */ /* 0x000fe400080006ff */
[----:B------:R-:W-:Y:S02]  /*0ac0*/  UISETP.NE.AND UP1, UPT, UR5, 0x5, UPT ;  /* 0x000000050500788c */ /* 0x000fe4000bf25270 */
[----:B------:R-:W-:Y:S02]  /*0ad0*/  ULEA UR6, UR22, UR8, 0xc ;  /* 0x0000000816067291 */ /* 0x000fe4000f8e60ff */
[----:B------:R-:W-:Y:S02]  /*0ae0*/  USHF.L.U32 UR10, UR31, 0x7, URZ ;  /* 0x000000071f0a7899 */ /* 0x000fe400080006ff */
[----:B------:R-:W-:-:S02]  /*0af0*/  UIADD3 UR8, UPT, UPT, UR12, 0xc400, UR8 ;  /* 0x0000c4000c087890 */ /* 0x000fc4000fffe008 */
[----:B------:R-:W-:Y:S02]  /*0b00*/  USEL UR4, URZ, 0x1, UP1 ;  /* 0x00000001ff047887 */ /* 0x000fe40008800000 */
[----:B------:R-:W-:Y:S02]  /*0b10*/  UISETP.GT.U32.AND UP0, UPT, UR31, 0x1e, UPT ;  /* 0x0000001e1f00788c */ /* 0x000fe4000bf04070 */
[----:B------:R-:W-:Y:S01]  /*0b20*/  ULEA UR9, UR13, UR12, 0x3 ;  /* 0x0000000c0d097291 */ /* 0x000fe2000f8e18ff */
[----:B--2-4-:R-:W-:Y:S11]  /*0b30*/  @P2 BRA `(.L_x_17) ;  /* 0x0000000000102947 */ /* 0x014ff60003800000 */
[----:B------:R-:W-:-:S06]  /*0b40*/  USHF.L.U32 UR13, UR14, 0x1f, URZ ;  /* 0x0000001f0e0d7899 */ /* 0x000fcc00080006ff */
[----:B-1----:R-:W-:-:S04]  /*0b50*/  MOV R0, UR13 ;  /* 0x0000000d00007c02 */ /* 0x002fc80008000f00 */
[----:B------:R-:W1:Y:S02]  /*0b60*/  SYNCS.PHASECHK.TRANS64.TRYWAIT P0, [UR9+0x28], R0 ;  /* 0x00002800ff0075a7 */ /* 0x000e640008001109 */
[----:B-1----:R-:W-:Y:S05]  /*0b70*/  @!P0 BRA `(.L_x_18) ;  /* 0x00000034000c8947 */ /* 0x002fea0003800000 */
.L_x_17:
[----:B------:R-:W-:Y:S02]  /*0b80*/  ELECT P1, URZ, PT ;  /* 0x0000000000ff782f */ /* 0x000fe40003820000 */
[----:B------:R-:W-:Y:S01]  /*0b90*/  PLOP3.LUT P0, PT, PT, PT, UP0, 0x80, 0x8 ;  /* 0x000000000008781c */ /* 0x000fe20003f0f008 */
[----:B------:R-:W-:Y:S01]  /*0ba0*/  ULOP3.LUT UR14, UR14, UR4, URZ, 0x3c, !UPT ;  /* 0x000000040e0e7292 */ /* 0x000fe2000f8e3cff */
[----:B------:R-:W-:Y:S01]  /*0bb0*/  PLOP3.LUT P2, PT, PT, PT, PT, 0x80, 0x8 ;  /* 0x000000000008781c */ /* 0x000fe20003f4f070 */
[----:B------:R-:W-:Y:S02]  /*0bc0*/  USEL UR13, UR5, URZ, UP1 ;  /* 0x000000ff050d7287 */ /* 0x000fe40008800000 */
[----:B------:R-:W-:Y:S02]  /*0bd0*/  UIADD3 UR4, UPT, UPT, UR12, 0x20400, UR6 ;  /* 0x000204000c047890 */ /* 0x000fe4000fffe006 */
[----:B------:R-:W-:Y:S02]  /*0be0*/  @!UP0 USHF.L.U32 UR29, UR14, 0x1f, URZ ;  /* 0x0000001f0e1d8899 */ /* 0x000fe400080006ff */
[----:B------:R-:W-:Y:S01]  /*0bf0*/  @!UP0 ULEA UR30, UR13, UR12, 0x3 ;  /* 0x0000000c0d1e8291 */ /* 0x000fe2000f8e18ff */
[----:B------:R-:W-:Y:S01]  /*0c00*/  UMOV UR28, 0xf0000 ;  /* 0x000f0000001c7882 */ /* 0x000fe20000000000 */
[----:B------:R-:W-:-:S02]  /*0c10*/  UMOV UR5, UR9 ;  /* 0x0000000900057c82 */ /* 0x000fc40008000000 */
[----:B-1----:R-:W-:Y:S01]  /*0c20*/  IMAD.U32 R0, RZ, RZ, UR29 ;  /* 0x0000001dff007e24 */ /* 0x002fe2000f8e00ff */
[----:B------:R-:W-:Y:S01]  /*0c30*/  UMOV UR6, UR10 ;  /* 0x0000000a00067c82 */ /* 0x000fe20008000000 */
[----:B------:R3:W-:Y:S01]  /*0c40*/  @P1 SYNCS.ARRIVE.TRANS64 RZ, [UR9], R3 ;  /* 0x00000003ffff19a7 */ /* 0x0007e20008000009 */
[----:B------:R3:W-:Y:S01]  /*0c50*/  UTMALDG.2D [UR8], [UR34], desc[URZ] ;  /* 0x0000ff08220075b4 */ /* 0x0007e20008009000 */
[----:B------:R-:W-:-:S04]  /*0c60*/  UIADD3 UR31, UPT, UPT, UR31, 0x1, URZ ;  /* 0x000000011f1f7890 */ /* 0x000fc8000fffe0ff */
[----:B------:R-:W-:Y:S01]  /*0c70*/  UISETP.NE.AND UP0, UPT, UR31, 0x20, UPT ;  /* 0x000000201f00788c */ /* 0x000fe2000bf05270 */
[----:B------:R3:W-:Y:S01]  /*0c80*/  UTMALDG.2D.MULTICAST [UR4], [UR32], UR28, desc[URZ] ;  /* 0x0000ff04200073b4 */ /* 0x0007e2000800981c */
[----:B------:R3:W4:Y:S07]  /*0c90*/  @!P0 SYNCS.PHASECHK.TRANS64.TRYWAIT P2, [UR30+0x28], R0 ;  /* 0x00002800ff0085a7 */ /* 0x00072e000804111e */
[----:B------:R-:W-:Y:S05]  /*0ca0*/  BRA.U UP0, `(.L_x_19) ;  /* 0xfffffffd007c7547 */ /* 0x000fea000b83ffff */
[----:B---3--:R-:W1:Y:S01]  /*0cb0*/  LDCU.64 UR4, c[0x0][0x5c0] ;  /* 0x0000b800ff0477ac */ /* 0x008e620008000a00 */
[----:B------:R-:W-:-:S04]  /*0cc0*/  ULEA.HI.SX32 UR25, UR23, UR25, 0x1e ;  /* 0x0000001917197291 */ /* 0x000fc8000f8ff2ff */
[----:B------:R-:W-:Y:S02]  /*0cd0*/  UISETP.GE.AND UP0, UPT, UR25, 0x100, UPT ;  /* 0x000001001900788c */ /* 0x000fe4000bf06270 */
[----:B-1----:R-:W-:Y:S01]  /*0ce0*/  UIMAD.WIDE.U32 UR6, UR25, UR5, URZ ;  /* 0x00000005190672a5 */ /* 0x002fe2000f8e00ff */
[----:B------:R-:W1:Y:S03]  /*0cf0*/  LDCU UR5, c[0x0][0x5d0] ;  /* 0x0000ba00ff0577ac */ /* 0x000e660008000800 */
[----:B------:R-:W-:-:S04]  /*0d00*/  UIADD3 UR6, UPT, UPT, UR25, -UR7, URZ ;  /* 0x8000000719067290 */ /* 0x000fc8000fffe0ff */
[----:B------:R-:W-:-:S04]  /*0d10*/  USHF.R.U32.HI UR6, URZ, UR20, UR6 ;  /* 0x00000014ff067299 */ /* 0x000fc80008011606 */
[----:B------:R-:W-:-:S04]  /*0d20*/  UIADD3 UR6, UPT, UPT, UR7, UR6, URZ ;  /* 0x0000000607067290 */ /* 0x000fc8000fffe0ff */
[----:B------:R-:W-:-:S04]  /*0d30*/  USHF.R.U32.HI UR11, URZ, UR19, UR6 ;  /* 0x00000013ff0b7299 */ /* 0x000fc80008011606 */
[----:B------:R-:W-:-:S04]  /*0d40*/  UIADD3 UR11, UPT, UPT, -UR11, URZ, URZ ;  /* 0x000000ff0b0b7290 */ /* 0x000fc8000fffe1ff */
[----:B------:R-:W-:-:S04]  /*0d50*/  UIMAD UR11, UR4, UR11, UR25 ;  /* 0x0000000b040b72a4 */ /* 0x000fc8000f8e0219 */
[----:B-1----:R-:W-:Y:S01]  /*0d60*/  UIMAD.WIDE.U32 UR6, UR11, UR5, URZ ;  /* 0x000000050b0672a5 */ /* 0x002fe2000f8e00ff */
[----:B------:R-:W1:Y:S03]  /*0d70*/  LDCU.64 UR4, c[0x0][0x5d8] ;  /* 0x0000bb00ff0477ac */ /* 0x000e660008000a00 */
[----:B------:R-:W-:-:S04]  /*0d80*/  UIADD3 UR6, UPT, UPT, UR11, -UR7, URZ ;  /* 0x800000070b067290 */ /* 0x000fc8000fffe0ff */
[----:B------:R-:W-:-:S04]  /*0d90*/  USHF.R.U32.HI UR6, URZ, UR18, UR6 ;  /* 0x00000012ff067299 */ /* 0x000fc80008011606 */
[----:B------:R-:W-:Y:S01]  /*0da0*/  UIADD3 UR6, UPT, UPT, UR7, UR6, URZ ;  /* 0x0000000607067290 */ /* 0x000fe2000fffe0ff */
[----:B------:R-:W2:Y:S03]  /*0db0*/  LDCU UR7, c[0x0][0x5cc] ;  /* 0x0000b980ff0777ac */ /* 0x000ea60008000800 */
[----:B------:R-:W-:-:S04]  /*0dc0*/  USHF.R.U32.HI UR6, URZ, UR15, UR6 ;  /* 0x0000000fff067299 */ /* 0x000fc80008011606 */
[----:B-1----:R-:W-:Y:S02]  /*0dd0*/  UIMAD.WIDE.U32 UR8, UR6, UR5, URZ ;  /* 0x00000005060872a5 */ /* 0x002fe4000f8e00ff */
[----:B------:R-:W-:Y:S02]  /*0de0*/  UIADD3 UR8, UPT, UPT, -UR6, URZ, URZ ;  /* 0x000000ff06087290 */ /* 0x000fe4000fffe1ff */
[----:B------:R-:W-:-:S04]  /*0df0*/  UIADD3 UR5, UPT, UPT, UR6, -UR9, URZ ;  /* 0x8000000906057290 */ /* 0x000fc8000fffe0ff */
[----:B------:R-:W-:Y:S02]  /*0e00*/  USHF.R.U32.HI UR5, URZ, UR17, UR5 ;  /* 0x00000011ff057299 */ /* 0x000fe40008011605 */
[----:B--2---:R-:W-:Y:S02]  /*0e10*/  UIMAD UR11, UR7, UR8, UR11 ;  /* 0x00000008070b72a4 */ /* 0x004fe4000f8e020b */
[----:B------:R-:W-:-:S04]  /*0e20*/  UIADD3 UR5, UPT, UPT, UR9, UR5, URZ ;  /* 0x0000000509057290 */ /* 0x000fc8000fffe0ff */
[----:B------:R-:W-:-:S04]  /*0e30*/  USHF.R.U32.HI UR5, URZ, UR16, UR5 ;  /* 0x00000010ff057299 */ /* 0x000fc80008011605 */
[----:B------:R-:W-:-:S04]  /*0e40*/  UIADD3 UR5, UPT, UPT, -UR5, URZ, URZ ;  /* 0x000000ff05057290 */ /* 0x000fc8000fffe1ff */
[----:B------:R-:W-:Y:S01]  /*0e50*/  UIMAD UR4, UR4, UR5, UR6 ;  /* 0x00000005040472a4 */ /* 0x000fe2000f8e0206 */
[----:B------:R-:W-:Y:S11]  /*0e60*/  BRA.U !UP0, `(.L_x_20) ;  /* 0xfffffff908d87547 */ /* 0x000ff6000b83ffff */
.L_x_16:
[----:B------:R-:W-:Y:S01]  /*0e70*/  UISETP.NE.AND UP0, UPT, UR13, 0x4, UPT ;  /* 0x000000040d00788c */ /* 0x000fe2000bf05270 */
[----:B------:R-:W5:Y:S01]  /*0e80*/  S2UR UR12, SR_CgaCtaId ;  /* 0x00000000000c79c3 */ /* 0x000f620000008800 */
[----:B-1----:R-:W-:-:S04]  /*0e90*/  UIADD3 UR4, UPT, UPT, UR13, 0x2, URZ ;  /* 0x000000020d047890 */ /* 0x002fc8000fffe0ff */
[----:B------:R-:W-:-:S04]  /*0ea0*/  USEL UR4, UR4, 0x1, UP0 ;  /* 0x0000000104047887 */ /* 0x000fc80008000000 */
[----:B------:R-:W-:Y:S02]  /*0eb0*/  UISETP.NE.AND UP1, UPT, UR4, 0x5, UPT ;  /* 0x000000050400788c */ /* 0x000fe4000bf25270 */
[----:B------:R-:W-:-:S04]  /*0ec0*/  UIADD3 UR4, UPT, UPT, UR4, 0x1, URZ ;  /* 0x0000000104047890 */ /* 0x000fc8000fffe0ff */
[----:B------:R-:W-:Y:S02]  /*0ed0*/  USEL UR4, UR4, 0x1, UP1 ;  /* 0x0000000104047887 */ /* 0x000fe40008800000 */
[----:B------:R-:W-:Y:S02]  /*0ee0*/  UISETP.EQ.XOR UP1, UPT, UR13, 0x4, !UP1 ;  /* 0x000000040d00788c */ /* 0x000fe4000cf22a70 */
[----:B------:R-:W-:Y:S02]  /*0ef0*/  UISETP.NE.AND UP0, UPT, UR4, 0x5, UPT ;  /* 0x000000050400788c */ /* 0x000fe4000bf05270 */
[----:B------:R-:W-:Y:S02]  /*0f00*/  UIADD3 UR6, UPT, UPT, UR4, 0x1, URZ ;  /* 0x0000000104067890 */ /* 0x000fe4000fffe0ff */
[----:B------:R-:W-:Y:S02]  /*0f10*/  UISETP.EQ.XOR UP1, UPT, UR4, 0x5, UP1 ;  /* 0x000000050400788c */ /* 0x000fe40008f22a70 */
[----:B------:R-:W-:Y:S01]  /*0f20*/  USEL UR6, UR6, 0x1, UP0 ;  /* 0x0000000106067887 */ /* 0x000fe20008000000 */
[----:B------:R-:W-:-:S03]  /*0f30*/  UMOV UR4, 0x400 ;  /* 0x0000040000047882 */ /* 0x000fc60000000000 */
[----:B------:R-:W-:Y:S02]  /*0f40*/  UISETP.EQ.XOR UP1, UPT, UR6, 0x5, UP1 ;  /* 0x000000050600788c */ /* 0x000fe40008f22a70 */
[----:B------:R-:W-:Y:S02]  /*0f50*/  UISETP.NE.AND UP0, UPT, UR6, 0x5, UPT ;  /* 0x000000050600788c */ /* 0x000fe4000bf05270 */
[----:B------:R-:W-:Y:S02]  /*0f60*/  USEL UR5, URZ, 0x1, !UP1 ;  /* 0x00000001ff057887 */ /* 0x000fe4000c800000 */
[----:B-----5:R-:W-:Y:S02]  /*0f70*/  ULEA UR4, UR12, UR4, 0x18 ;  /* 0x000000040c047291 */ /* 0x020fe4000f8ec0ff */
[----:B------:R-:W-:Y:S02]  /*0f80*/  ULOP3.LUT UR5, UR14, UR5, URZ, 0x3c, !UPT ;  /* 0x000000050e057292 */ /* 0x000fe4000f8e3cff */
[----:B------:R-:W-:-:S02]  /*0f90*/  USEL UR6, UR6, URZ, UP0 ;  /* 0x000000ff06067287 */ /* 0x000fc40008000000 */
[----:B------:R-:W-:Y:S02]  /*0fa0*/  USHF.L.U32 UR5, UR5, 0x1f, URZ ;  /* 0x0000001f05057899 */ /* 0x000fe400080006ff */
[----:B------:R-:W-:-:S04]  /*0fb0*/  ULEA UR4, UR6, UR4, 0x3 ;  /* 0x0000000406047291 */ /* 0x000fc8000f8e18ff */
[----:B------:R-:W-:-:S05]  /*0fc0*/  MOV R0, UR5 ;  /* 0x0000000500007c02 */ /* 0x000fca0008000f00 */
[----:B------:R-:W1:Y:S02]  /*0fd0*/  SYNCS.PHASECHK.TRANS64.TRYWAIT P0, [UR4+0x28], R0 ;  /* 0x00002800ff0075a7 */ /* 0x000e640008001104 */
[----:B-1----:R-:W-:Y:S05]  /*0fe0*/  @!P0 BRA `(.L_x_21) ;  /* 0x0000003000108947 */ /* 0x002fea0003800000 */
.L_x_47:
[----:B------:R-:W-:-:S13]  /*0ff0*/  ELECT P0, URZ, PT ;  /* 0x0000000000ff782f */ /* 0x000fda0003800000 */
[----:B-1----:R-:W-:-:S04]  /*1000*/  @P0 MOV R0, 0x8000 ;  /* 0x0000800000000802 */ /* 0x002fc80000000f00 */
[----:B------:R1:W-:Y:S03]  /*1010*/  @P0 SYNCS.ARRIVE.TRANS64 RZ, [UR4], R0 ;  /* 0x00000000ffff09a7 */ /* 0x0003e60008000004 */
.L_x_15:
[----:B------:R-:W-:-:S09]  /*1020*/  UISETP.NE.AND UP0, UPT, UR21, 0x4, UPT ;  /* 0x000000041500788c */ /* 0x000fd2000bf05270 */
[----:B------:R-:W-:Y:S05]  /*1030*/  BRA.U UP0, `(.L_x_22) ;  /* 0x0000000900247547 */ /* 0x000fea000b800000 */
[----:B------:R-:W5:Y:S08]  /*1040*/  S2UR UR13, SR_CTAID.Z ;  /* 0x00000000000d79c3 */ /* 0x000f700000002700 */
[----:B------:R-:W-:Y:S01]  /*1050*/  BAR.SYNC.DEFER_BLOCKING 0x2, 0xa0 ;  /* 0x0082800000007b1d */ /* 0x000fe20000010000 */
[----:B------:R-:W-:Y:S01]  /*1060*/  USHF.R.S32.HI UR14, URZ, 0x1f, UR12 ;  /* 0x0000001fff0e7899 */ /* 0x000fe2000801140c */
[----:B------:R-:W-:Y:S01]  /*1070*/  HFMA2 R6, -RZ, RZ, 0, 5.9604644775390625e-08 ;  /* 0x00000001ff067431 */ /* 0x000fe200000001ff */
[----:B------:R-:W-:-:S02]  /*1080*/  MOV R5, 0x1 ;  /* 0x0000000100057802 */ /* 0x000fc40000000f00 */
[----:B------:R-:W-:Y:S01]  /*1090*/  ULEA.HI UR14, UR14, UR12, URZ, 0x2 ;  /* 0x0000000c0e0e7291 */ /* 0x000fe2000f8f10ff */
[----:B-1----:R-:W-:-:S03]  /*10a0*/  UMOV UR4, 0x1 ;  /* 0x0000000100047882 */ /* 0x002fc60000000000 */
[----:B------:R-:W-:-:S04]  /*10b0*/  ULOP3.LUT UR14, UR14, 0xfffffffc, URZ, 0xc0, !UPT ;  /* 0xfffffffc0e0e7892 */ /* 0x000fc8000f8ec0ff */
[----:B------:R-:W-:-:S04]  /*10c0*/  UIADD3 UR14, UPT, UPT, -UR14, UR12, URZ ;  /* 0x0000000c0e0e7290 */ /* 0x000fc8000fffe1ff */
[----:B------:R-:W-:Y:S02]  /*10d0*/  USHF.L.U32 UR14, UR4, UR14, URZ ;  /* 0x0000000e040e7299 */ /* 0x000fe400080006ff */
[----:B-----5:R-:W-:-:S09]  /*10e0*/  UISETP.GT.U32.AND UP0, UPT, UR13, 0xff, UPT ;  /* 0x000000ff0d00788c */ /* 0x020fd2000bf04070 */
[----:B------:R-:W-:Y:S05]  /*10f0*/  BRA.U UP0, `(.L_x_23) ;  /* 0x0000000500bc7547 */ /* 0x000fea000b800000 */
[----:B------:R-:W-:Y:S01]  /*1100*/  UMOV UR4, 0x400 ;  /* 0x0000040000047882 */ /* 0x000fe20000000000 */
[----:B------:R-:W1:Y:S01]  /*1110*/  LDCU UR7, c[0x0][0x374] ;  /* 0x00006e80ff0777ac */ /* 0x000e620008000800 */
[----:B------:R-:W-:Y:S01]  /*1120*/  MOV R5, 0x1 ;  /* 0x0000000100057802 */ /* 0x000fe20000000f00 */
[----:B------:R-:W-:Y:S01]  /*1130*/  ULEA UR4, UR12, UR4, 0x18 ;  /* 0x000000040c047291 */ /* 0x000fe2000f8ec0ff */
[----:B------:R-:W1:Y:S01]  /*1140*/  LDCU UR6, c[0x0][0x370] ;  /* 0x00006e00ff0677ac */ /* 0x000e620008000800 */
[----:B------:R-:W5:Y:S07]  /*1150*/  LDCU UR5, c[0x0][0x378] ;  /* 0x00006f00ff0577ac */ /* 0x000f6e0008000800 */
[----:B------:R-:W4:Y:S01]  /*1160*/  LDS R0, [UR4+0x78] ;  /* 0x00007804ff007984 */ /* 0x000f220008000800 */
[----:B------:R-:W-:Y:S01]  /*1170*/  UMOV UR44, 0x8202010 ;  /* 0x08202010002c7882 */ /* 0x000fe20000000000 */
[----:B------:R-:W-:-:S02]  /*1180*/  UIADD3 UR9, UPT, UPT, UR4, 0xc400, URZ ;  /* 0x0000c40004097890 */ /* 0x000fc4000fffe0ff */
[----:B------:R-:W-:Y:S02]  /*1190*/  UIADD3 UR10, UPT, UPT, UR4, 0x20400, URZ ;  /* 0x00020400040a7890 */ /* 0x000fe4000fffe0ff */
[----:B------:R-:W-:Y:S02]  /*11a0*/  USEL UR45, URZ, 0x4000, UP6 ;  /* 0x00004000ff2d7887 */ /* 0x000fe4000b000000 */
[----:B------:R-:W-:Y:S02]  /*11b0*/  USEL UR44, UR44, 0x8200010, !UP5 ;  /* 0x082000102c2c7887 */ /* 0x000fe4000e800000 */
[----:B------:R-:W-:Y:S02]  /*11c0*/  USHF.R.U32.HI UR9, URZ, 0x4, UR9 ;  /* 0x00000004ff097899 */ /* 0x000fe40008011609 */
[----:B-1----:R-:W-:Y:S02]  /*11d0*/  UIMAD UR6, UR7, UR6, URZ ;  /* 0x00000006070672a4 */ /* 0x002fe4000f8e02ff */
[----:B------:R-:W-:-:S02]  /*11e0*/  USHF.R.U32.HI UR10, URZ, 0x4, UR10 ;  /* 0x00000004ff0a7899 */ /* 0x000fc4000801160a */
[----:B-----5:R-:W-:Y:S02]  /*11f0*/  UIMAD UR5, UR6, UR5, URZ ;  /* 0x00000005060572a4 */ /* 0x020fe4000f8e02ff */
[----:B------:R-:W-:Y:S02]  /*1200*/  UIADD3 UR45, UPT, UPT, UR45, UR44, URZ ;  /* 0x0000002c2d2d7290 */ /* 0x000fe4000fffe0ff */
[----:B------:R-:W-:Y:S02]  /*1210*/  ULOP3.LUT UR23, UR14, 0xf, URZ, 0xfc, !UPT ;  /* 0x0000000f0e177892 */ /* 0x000fe4000f8efcff */
[----:B------:R-:W-:Y:S02]  /*1220*/  ULOP3.LUT UR9, UR9, 0x3fc0, URZ, 0xc0, !UPT ;  /* 0x00003fc009097892 */ /* 0x000fe4000f8ec0ff */
[----:B------:R-:W-:Y:S02]  /*1230*/  ULOP3.LUT UR10, UR10, 0x3fc0, URZ, 0xc0, !UPT ;  /* 0x00003fc00a0a7892 */ /* 0x000fe4000f8ec0ff */
[----:B------:R-:W-:-:S02]  /*1240*/  USHF.R.S32.HI UR33, URZ, 0x1f, UR5 ;  /* 0x0000001fff217899 */ /* 0x000fc40008011405 */
[----:B------:R-:W-:Y:S02]  /*1250*/  ULOP3.LUT UR14, UR14, 0xffff, URZ, 0xc0, !UPT ;  /* 0x0000ffff0e0e7892 */ /* 0x000fe4000f8ec0ff */
[----:B------:R-:W-:Y:S02]  /*1260*/  ULOP3.LUT UR23, UR23, 0xffff, URZ, 0xc0, !UPT ;  /* 0x0000ffff17177892 */ /* 0x000fe4000f8ec0ff */
[----:B------:R-:W-:Y:S02]  /*1270*/  ULOP3.LUT UR9, UR9, 0x10000, URZ, 0xfc, !UPT ;  /* 0x0001000009097892 */ /* 0x000fe4000f8efcff */
[----:B------:R-:W-:Y:S02]  /*1280*/  ULOP3.LUT UR10, UR10, 0x10000, URZ, 0xfc, !UPT ;  /* 0x000100000a0a7892 */ /* 0x000fe4000f8efcff */
[----:B------:R-:W-:Y:S01]  /*1290*/  ULEA.HI UR33, UR33, UR5, URZ, 0x2 ;  /* 0x0000000521217291 */ /* 0x000fe2000f8f10ff */
[----:B------:R-:W-:Y:S01]  /*12a0*/  UMOV UR31, URZ ;  /* 0x000000ff001f7c82 */ /* 0x000fe20008000000 */
[----:B------:R-:W-:Y:S01]  /*12b0*/  UMOV UR29, URZ ;  /* 0x000000ff001d7c82 */ /* 0x000fe20008000000 */
[----:B----4-:R-:W-:Y:S01]  /*12c0*/  R2UR UR34, R0 ;  /* 0x00000000002272ca */ /* 0x010fe200000e0000 */
[----:B------:R-:W-:Y:S01]  /*12d0*/  UMOV UR27, URZ ;  /* 0x000000ff001b7c82 */ /* 0x000fe20008000000 */
[----:B------:R-:W-:Y:S01]  /*12e0*/  UMOV UR44, URZ ;  /* 0x000000ff002c7c82 */ /* 0x000fe20008000000 */
[----:B------:R-:W-:Y:S01]  /*12f0*/  UMOV UR40, URZ ;  /* 0x000000ff00287c82 */ /* 0x000fe20008000000 */
[----:B------:R-:W-:Y:S01]  /*1300*/  UMOV UR41, UR45 ;  /* 0x0000002d00297c82 */ /* 0x000fe20008000000 */
[----:B------:R-:W-:Y:S01]  /*1310*/  UMOV UR38, URZ ;  /* 0x000000ff00267c82 */ /* 0x000fe20008000000 */
[----:B------:R-:W-:Y:S01]  /*1320*/  UMOV UR39, UR45 ;  /* 0x0000002d00277c82 */ /* 0x000fe20008000000 */
[----:B------:R-:W-:Y:S01]  /*1330*/  UMOV UR36, URZ ;  /* 0x000000ff00247c82 */ /* 0x000fe20008000000 */
[----:B------:R-:W-:-:S07]  /*1340*/  UMOV UR37, UR45 ;  /* 0x0000002d00257c82 */ /* 0x000fce0008000000 */
.L_x_28:
[----:B------:R-:W-:Y:S01]  /*1350*/  USHF.L.U32 UR5, UR29, 0x1f, URZ ;  /* 0x0000001f1d057899 */ /* 0x000fe200080006ff */
[----:B------:R-:W-:Y:S01]  /*1360*/  SHF.L.U32 R3, R5, 0x1f, RZ ;  /* 0x0000001f05037819 */ /* 0x000fe200000006ff */
[----:B------:R-:W-:Y:S02]  /*1370*/  ULEA UR6, UR27, UR4, 0x3 ;  /* 0x000000041b067291 */ /* 0x000fe4000f8e18ff */
[----:B-1----:R-:W-:Y:S02]  /*1380*/  ULEA UR7, UR31, UR4, 0x3 ;  /* 0x000000041f077291 */ /* 0x002fe4000f8e18ff */
[----:B----4-:R-:W-:Y:S01]  /*1390*/  MOV R0, UR5 ;  /* 0x0000000500007c02 */ /* 0x010fe20008000f00 */
[----:B------:R-:W-:Y:S02]  /*13a0*/  ULEA UR8, UR31, UR34, 0x7 ;  /* 0x000000221f087291 */ /* 0x000fe4000f8e38ff */
[----:B------:R-:W-:Y:S02]  /*13b0*/  ULEA.HI.SX32 UR13, UR33, UR13, 0x1e ;  /* 0x0000000d210d7291 */ /* 0x000fe4000f8ff2ff */
[----:B-----5:R1:W4:Y:S01]  /*13c0*/  SYNCS.PHASECHK.TRANS64.TRYWAIT P1, [UR6], R0 ;  /* 0x00000000ff0075a7 */ /* 0x0203220008021106 */
[----:B------:R-:W-:Y:S01]  /*13d0*/  UPLOP3.LUT UP2, UPT, UPT, UPT, UPT, 0x40, 0x4 ;  /* 0x000000000004789c */ /* 0x000fe20003f4e870 */
[----:B------:R-:W5:Y:S02]  /*13e0*/  SYNCS.PHASECHK.TRANS64.TRYWAIT P0, [UR7+0x60], R3 ;  /* 0x00006003ff0075a7 */ /* 0x000f640008001107 */
[----:B-1--45:R-:W-:Y:S08]  /*13f0*/  @!P0 BRA `(.L_x_24) ;  /* 0x0000002c002c8947 */ /* 0x032ff00003800000 */
.L_x_49:
[----:B------:R-:W-:-:S05]  /*1400*/  UMOV UR25, URZ ;  /* 0x000000ff00197c82 */ /* 0x000fca0008000000 */
.L_x_27:
[----:B------:R-:W-:Y:S02]  /*1410*/  USHF.L.U32 UR28, UR27, 0xa, URZ ;  /* 0x0000000a1b1c7899 */ /* 0x000fe400080006ff */
[----:B------:R-:W-:Y:S02]  /*1420*/  UIADD3 UR11, UPT, UPT, UR27, 0x1, URZ ;  /* 0x000000011b0b7890 */ /* 0x000fe4000fffe0ff */
[----:B------:R-:W-:Y:S02]  /*1430*/  UISETP.GT.U32.AND UP0, UPT, UR25, 0x1e, UPT ;  /* 0x0000001e1900788c */ /* 0x000fe4000bf04070 */
[----:B------:R-:W-:Y:S02]  /*1440*/  UIADD3 UR6, UPT, UPT, UR28, 0x6, URZ ;  /* 0x000000061c067890 */ /* 0x000fe4000fffe0ff */
[----:B------:R-:W-:Y:S02]  /*1450*/  ULEA UR5, UR27, UR4, 0x3 ;  /* 0x000000041b057291 */ /* 0x000fe4000f8e18ff */
[----:B------:R-:W-:Y:S01]  /*1460*/  UISETP.NE.AND UP1, UPT, UR11, 0x5, UPT ;  /* 0x000000050b00788c */ /* 0x000fe2000bf25270 */
[----:B------:R-:W-:Y:S01]  /*1470*/  PLOP3.LUT P0, PT, PT, PT, UP0, 0x80, 0x8 ;  /* 0x000000000008781c */ /* 0x000fe20003f0f008 */
[----:B----4-:R-:W-:Y:S02]  /*1480*/  UIADD3 UR48, UPT, UPT, UR28, UR10, URZ ;  /* 0x0000000a1c307290 */ /* 0x010fe4000fffe0ff */
[----:B------:R-:W-:Y:S02]  /*1490*/  UIADD3 UR46, UPT, UPT, UR28, UR9, URZ ;  /* 0x000000091c2e7290 */ /* 0x000fe4000fffe0ff */
[----:B------:R-:W-:Y:S02]  /*14a0*/  UIADD3 UR42, UPT, UPT, UR10, 0x2, UR28 ;  /* 0x000000020a2a7890 */ /* 0x000fe4000fffe01c */
[----:B------:R-:W-:Y:S02]  /*14b0*/  UIADD3 UR32, UPT, UPT, UR9, 0x2, UR28 ;  /* 0x0000000209207890 */ /* 0x000fe4000fffe01c */
[----:B------:R-:W-:Y:S02]  /*14c0*/  UIADD3 UR30, UPT, UPT, UR10, 0x4, UR28 ;  /* 0x000000040a1e7890 */ /* 0x000fe4000fffe01c */
[----:B------:R-:W-:Y:S02]  /*14d0*/  UIADD3 UR26, UPT, UPT, UR6, UR10, URZ ;  /* 0x0000000a061a7290 */ /* 0x000fe4000fffe0ff */
[----:B------:R-:W-:Y:S02]  /*14e0*/  UIADD3 UR28, UPT, UPT, UR9, 0x4, UR28 ;  /* 0x00000004091c7890 */ /* 0x000fe4000fffe01c */
[----:B------:R-:W-:Y:S02]  /*14f0*/  UIADD3 UR24, UPT, UPT, UR5, 0x28, URZ ;  /* 0x0000002805187890 */ /* 0x000fe4000fffe0ff */
[----:B------:R-:W-:Y:S02]  /*1500*/  USEL UR22, URZ, 0x1, UP1 ;  /* 0x00000001ff167887 */ /* 0x000fe40008800000 */
[----:B------:R-:W-:Y:S02]  /*1510*/  USEL UR27, UR11, URZ, UP1 ;  /* 0x000000ff0b1b7287 */ /* 0x000fe40008800000 */
[----:B------:R-:W-:Y:S01]  /*1520*/  UIADD3 UR6, UPT, UPT, UR6, UR9, URZ ;  /* 0x0000000906067290 */ /* 0x000fe2000fffe0ff */
[----:B------:R-:W-:Y:S01]  /*1530*/  UMOV UR49, 0x40004040 ;  /* 0x4000404000317882 */ /* 0x000fe20000000000 */
[----:B------:R-:W-:Y:S01]  /*1540*/  UMOV UR47, 0x40004040 ;  /* 0x40004040002f7882 */ /* 0x000fe20000000000 */
[----:B------:R-:W-:Y:S01]  /*1550*/  UMOV UR43, 0x40004040 ;  /* 0x40004040002b7882 */ /* 0x000fe20000000000 */
[----:B-----5:R-:W-:Y:S08]  /*1560*/  @P1 BRA `(.L_x_25) ;  /* 0x0000000000101947 */ /* 0x020ff00003800000 */
[----:B------:R-:W-:Y:S06]  /*1570*/  USHF.L.U32 UR11, UR29, 0x1f, URZ ;  /* 0x0000001f1d0b7899 */ /* 0x000fec00080006ff */
[----:B-1----:R-:W-:Y:S04]  /*1580*/  MOV R0, UR11 ;  /* 0x0000000b00007c02 */ /* 0x002fe80008000f00 */
[----:B------:R-:W1:Y:S02]  /*1590*/  SYNCS.PHASECHK.TRANS64.TRYWAIT P1, [UR5], R0 ;  /* 0x00000000ff0075a7 */ /* 0x000e640008021105 */
[----:B-1----:R-:W-:Y:S05]  /*15a0*/  @!P1 BRA `(.L_x_26) ;  /* 0x0000002800e09947 */ /* 0x002fea0003800000 */
.L_x_25:
[----:B------:R-:W-:Y:S01]  /*15b0*/  ULOP3.LUT UR29, UR29, UR22, URZ, 0x3c, !UPT ;  /* 0x000000161d1d7292 */ /* 0x000fe2000f8e3cff */
[----:B------:R-:W-:Y:S01]  /*15c0*/  PLOP3.LUT P1, PT, PT, PT, PT, 0x80, 0x8 ;  /* 0x000000000008781c */ /* 0x000fe20003f2f070 */
[----:B------:R-:W-:Y:S01]  /*15d0*/  @!UP0 ULEA UR11, UR27, UR4, 0x3 ;  /* 0x000000041b0b8291 */ /* 0x000fe2000f8e18ff */
[----:B------:R4:W-:Y:S01]  /*15e0*/  UTCQMMA gdesc[UR46], gdesc[UR48], tmem[UR8], tmem[UR44], idesc[UR45], UP2 ;  /* 0x00ff2c302e0075ea */ /* 0x0009e20009000308 */
[----:B------:R-:W-:Y:S02]  /*15f0*/  @!UP0 USHF.L.U32 UR5, UR29, 0x1f, URZ ;  /* 0x0000001f1d058899 */ /* 0x000fe400080006ff */
[----:B------:R-:W-:Y:S01]  /*1600*/  UIADD3 UR25, UPT, UPT, UR25, 0x1, URZ ;  /* 0x0000000119197890 */ /* 0x000fe2000fffe0ff */
[----:B------:R-:W-:Y:S01]  /*1610*/  UMOV UR50, UR32 ;  /* 0x0000002000327c82 */ /* 0x000fe20008000000 */
[----:B------:R-:W-:Y:S01]  /*1620*/  UMOV UR51, 0x40004040 ;  /* 0x4000404000337882 */ /* 0x000fe20000000000 */
[----:B------:R-:W-:Y:S01]  /*1630*/  UMOV UR52, UR30 ;  /* 0x0000001e00347c82 */ /* 0x000fe20008000000 */
[----:B------:R-:W-:Y:S01]  /*1640*/  UMOV UR53, 0x40004040 ;  /* 0x4000404000357882 */ /* 0x000fe20000000000 */
[----:B------:R-:W-:Y:S01]  /*1650*/  UMOV UR54, UR28 ;  /* 0x0000001c00367c82 */ /* 0x000fe20008000000 */
[----:B------:R-:W-:Y:S01]  /*1660*/  UMOV UR55, 0x40004040 ;  /* 0x4000404000377882 */ /* 0x000fe20000000000 */
[----:B-1----:R-:W-:Y:S01]  /*1670*/  MOV R0, UR5 ;  /* 0x0000000500007c02 */ /* 0x002fe20008000f00 */
[----:B------:R4:W-:Y:S01]  /*1680*/  UTCQMMA gdesc[UR50], gdesc[UR42], tmem[UR8], tmem[UR40], idesc[UR41], UPT ;  /* 0x00ff282a320075ea */ /* 0x0009e2000b800308 */
[----:B------:R-:W-:Y:S01]  /*1690*/  UMOV UR56, UR26 ;  /* 0x0000001a00387c82 */ /* 0x000fe20008000000 */
[----:B------:R-:W-:Y:S01]  /*16a0*/  UMOV UR57, 0x40004040 ;  /* 0x4000404000397882 */ /* 0x000fe20000000000 */
[----:B------:R-:W-:Y:S01]  /*16b0*/  UMOV UR58, UR6 ;  /* 0x00000006003a7c82 */ /* 0x000fe20008000000 */
[----:B------:R-:W-:Y:S01]  /*16c0*/  UMOV UR59, 0x40004040 ;  /* 0x40004040003b7882 */ /* 0x000fe20000000000 */
[----:B------:R4:W-:Y:S01]  /*16d0*/  UTCQMMA gdesc[UR54], gdesc[UR52], tmem[UR8], tmem[UR38], idesc[UR39], UPT ;  /* 0x00ff2634360075ea */ /* 0x0009e2000b800308 */
[----:B------:R4:W-:Y:S01]  /*16e0*/  UTCQMMA gdesc[UR58], gdesc[UR56], tmem[UR8], tmem[UR36], idesc[UR37], UPT ;  /* 0x00ff24383a0075ea */ /* 0x0009e2000b800308 */
[----:B------:R4:W-:Y:S01]  /*16f0*/  UTCBAR.MULTICAST [UR24], URZ, UR23 ;  /* 0x000000ff180073e9 */ /* 0x0009e20008000817 */
[----:B------:R4:W5:Y:S01]  /*1700*/  @!P0 SYNCS.PHASECHK.TRANS64.TRYWAIT P1, [UR11], R0 ;  /* 0x00000000ff0085a7 */ /* 0x000962000802110b */
[----:B------:R-:W-:Y:S02]  /*1710*/  UISETP.NE.AND UP0, UPT, UR25, 0x20, UPT ;  /* 0x000000201900788c */ /* 0x000fe4000bf05270 */
[----:B------:R-:W-:Y:S07]  /*1720*/  UPLOP3.LUT UP2, UPT, UPT, UPT, UPT, 0x80, 0x8 ;  /* 0x000000000008789c */ /* 0x000fee0003f4f070 */
[----:B------:R-:W-:Y:S05]  /*1730*/  BRA.U UP0, `(.L_x_27) ;  /* 0xfffffffd00347547 */ /* 0x000fea000b83ffff */
[----:B------:R-:W-:Y:S02]  /*1740*/  UIADD3 UR7, UPT, UPT, UR7, 0x50, URZ ;  /* 0x0000005007077890 */ /* 0x000fe4000fffe0ff */
[----:B------:R-:W-:-:S04]  /*1750*/  UIADD3 UR31, UPT, UPT, UR31, 0x1, URZ ;  /* 0x000000011f1f7890 */ /* 0x000fc8000fffe0ff */
[----:B------:R-:W-:-:S03]  /*1760*/  UISETP.NE.AND UP0, UPT, UR31, 0x2, UPT ;  /* 0x000000021f00788c */ /* 0x000fc6000bf05270 */
[----:B------:R1:W-:Y:S01]  /*1770*/  UTCBAR.MULTICAST [UR7], URZ, UR14 ;  /* 0x000000ff070073e9 */ /* 0x0003e2000800080e */
[----:B------:R-:W-:Y:S02]  /*1780*/  USEL UR31, UR31, URZ, UP0 ;  /* 0x000000ff1f1f7287 */ /* 0x000fe40008000000 */
[----:B------:R-:W-:Y:S02]  /*1790*/  USEL UR5, URZ, 0x1, UP0 ;  /* 0x00000001ff057887 */ /* 0x000fe40008000000 */
[----:B------:R-:W-:-:S04]  /*17a0*/  UISETP.GE.AND UP0, UPT, UR13, 0x100, UPT ;  /* 0x000001000d00788c */ /* 0x000fc8000bf06270 */
[----:B------:R-:W-:-:S05]  /*17b0*/  LOP3.LUT R5, R5, UR5, RZ, 0x3c, !PT ;  /* 0x0000000505057c12 */ /* 0x000fca000f8e3cff */
[----:B------:R-:W-:Y:S05]  /*17c0*/  BRA.U !UP0, `(.L_x_28) ;  /* 0xfffffff908e07547 */ /* 0x000fea000b83ffff */
[----:B------:R-:W-:-:S06]  /*17d0*/  UIADD3 UR31, UPT, UPT, UR31, 0x1, URZ ;  /* 0x000000011f1f7890 */ /* 0x000fcc000fffe0ff */
[----:B------:R-:W-:Y:S02]  /*17e0*/  MOV R6, UR31 ;  /* 0x0000001f00067c02 */ /* 0x000fe40008000f00 */
.L_x_23:
[----:B------:R-:W-:-:S04]  /*17f0*/  ULOP3.LUT UR12, UR12, 0x1, URZ, 0xc0, !UPT ;  /* 0x000000010c0c7892 */ /* 0x000fc8000f8ec0ff */
[----:B------:R-:W-:-:S09]  /*1800*/  UISETP.NE.U32.AND UP0, UPT, UR12, 0x1, UPT ;  /* 0x000000010c00788c */ /* 0x000fd2000bf05070 */
[----:B------:R-:W-:Y:S05]  /*1810*/  BRA.U !UP0, `(.L_x_22) ;  /* 0x00000001082c7547 */ /* 0x000fea000b800000 */
[----:B----4-:R-:W4:Y:S01]  /*1820*/  S2R R0, SR_CgaCtaId ;  /* 0x0000000000007919 */ /* 0x010f220000008800 */
[----:B------:R-:W-:Y:S02]  /*1830*/  ISETP.NE.AND P0, PT, R6, 0x2, PT ;  /* 0x000000020600780c */ /* 0x000fe40003f05270 */
[----:B------:R-:W-:Y:S02]  /*1840*/  MOV R3, 0x400 ;  /* 0x0000040000037802 */ /* 0x000fe40000000f00 */
[----:B------:R-:W-:-:S04]  /*1850*/  SEL R4, RZ, 0x1, P0 ;  /* 0x00000001ff047807 */ /* 0x000fc80000000000 */
[----:B------:R-:W-:-:S05]  /*1860*/  LOP3.LUT R4, R5, R4, RZ, 0x3c, !PT ;  /* 0x0000000405047212 */ /* 0x000fca00078e3cff */
[----:B------:R-:W-:Y:S01]  /*1870*/  IMAD.U32 R4, R4, -0x80000000, RZ ;  /* 0x8000000004047824 */ /* 0x000fe200078e00ff */
[----:B----4-:R-:W-:Y:S02]  /*1880*/  LEA R0, R0, R3, 0x18 ;  /* 0x0000000300007211 */ /* 0x010fe400078ec0ff */
[----:B------:R-:W-:-:S05]  /*1890*/  SEL R3, R6, RZ, P0 ;  /* 0x000000ff06037207 */ /* 0x000fca0000000000 */
[----:B------:R-:W-:-:S04]  /*18a0*/  IMAD R0, R3, 0x8, R0 ;  /* 0x0000000803007824 */ /* 0x000fc800078e0200 */
[----:B------:R-:W4:Y:S02]  /*18b0*/  SYNCS.PHASECHK.TRANS64.TRYWAIT P0, [R0+URZ+0x60], R4 ;  /* 0x00006004000075a7 */ /* 0x000f2400080011ff */
[----:B----4-:R-:W-:Y:S05]  /*18c0*/  @!P0 BRA `(.L_x_29) ;  /* 0x0000002800388947 */ /* 0x010fea0003800000 */
.L_x_22:
[----:B------:R-:W-:-:S06]  /*18d0*/  UISETP.GT.AND UP0, UPT, UR21, 0x3, UPT ;  /* 0x000000031500788c */ /* 0x000fcc000bf04270 */
[----:B------:R-:W-:-:S13]  /*18e0*/  PLOP3.LUT P0, PT, PT, PT, UP0, 0x80, 0x8 ;  /* 0x000000000008781c */ /* 0x000fda0003f0f008 */
[----:B-12345:R-:W-:Y:S05]  /*18f0*/  @P0 EXIT ;  /* 0x000000000000094d */ /* 0x03efea0003800000 */
[----:B------:R-:W-:-:S09]  /*1900*/  UISETP.NE.AND UP0, UPT, UR21, URZ, UPT ;  /* 0x000000ff1500728c */ /* 0x000fd2000bf05270 */
[----:B------:R-:W-:Y:S05]  /*1910*/  BRA.U UP0, `(.L_x_30) ;  /* 0x0000000100b87547 */ /* 0x000fea000b800000 */
[----:B------:R-:W1:Y:S01]  /*1920*/  S2UR UR6, SR_CgaCtaId ;  /* 0x00000000000679c3 */ /* 0x000e620000008800 */
[----:B------:R-:W-:Y:S01]  /*1930*/  NOP ;  /* 0x0000000000007918 */ /* 0x000fe20000000000 */
[----:B------:R-:W-:Y:S01]  /*1940*/  UMOV UR4, 0x40 ;  /* 0x0000004000047882 */ /* 0x000fe20000000000 */
[----:B------:R-:W-:Y:S01]  /*1950*/  UMOV UR5, 0x400 ;  /* 0x0000040000057882 */ /* 0x000fe20000000000 */
[----:B-1----:R-:W-:Y:S02]  /*1960*/  ULEA UR4, UR6, UR4, 0x18 ;  /* 0x0000000406047291 */ /* 0x002fe4000f8ec0ff */
[----:B------:R-:W-:-:S07]  /*1970*/  ULEA UR5, UR6, UR5, 0x18 ;  /* 0x0000000506057291 */ /* 0x000fce000f8ec0ff */
[----:B------:R-:W1:Y:S02]  /*1980*/  LDS.U8 R0, [UR4] ;  /* 0x00000004ff007984 */ /* 0x000e640008000000 */
[----:B-1----:R-:W-:-:S13]  /*1990*/  ISETP.NE.AND P0, PT, R0, RZ, PT ;  /* 0x000000ff0000720c */ /* 0x002fda0003f05270 */
[----:B------:R-:W-:Y:S05]  /*19a0*/  @P0 BRA `(.L_x_31) ;  /* 0x00000000007c0947 */ /* 0x000fea0003800000 */
[----:B------:R-:W-:-:S13]  /*19b0*/  ELECT P0, URZ, PT ;  /* 0x0000000000ff782f */ /* 0x000fda0003800000 */
[----:B------:R-:W-:Y:S05]  /*19c0*/  @!P0 BRA `(.L_x_32) ;  /* 0x0000000000848947 */ /* 0x000fea0003800000 */
[----:B------:R-:W-:Y:S01]  /*19d0*/  UMOV UR4, 0x8 ;  /* 0x0000000800047882 */ /* 0x000fe20000000000 */
[----:B------:R-:W-:-:S04]  /*19e0*/  IMAD.MOV.U32 R3, RZ, RZ, 0xff ;  /* 0x000000ffff037424 */ /* 0x000fc800078e00ff */
[----:B------:R-:W-:Y:S04]  /*19f0*/  DEPBAR.LE SB1, 0x36 ;  /* 0x00009d800000791a */ /* 0x000fe80000000000 */
[----:B------:R-:W1:Y:S02]  /*1a00*/  UTCATOMSWS.FIND_AND_SET.ALIGN UP0, UR4, UR4 ;  /* 0x00000004000475e3 */ /* 0x000e640008000800 */
[----:B-1----:R-:W-:Y:S01]  /*1a10*/  PLOP3.LUT P0, PT, PT, PT, UP0, 0x80, 0x8 ;  /* 0x000000000008781c */ /* 0x002fe20003f0f008 */
[----:B------:R-:W-:-:S03]  /*1a20*/  IMAD.U32 R4, RZ, RZ, UR4 ;  /* 0x00000004ff047e24 */ /* 0x000fc6000f8e00ff */
[----:B------:R-:W-:-:S04]  /*1a30*/  SEL R0, RZ, 0xffffffff, !P0 ;  /* 0xffffffffff007807 */ /* 0x000fc80004000000 */
[----:B------:R-:W-:Y:S01]  /*1a40*/  ISETP.NE.AND P0, PT, R0, RZ, PT ;  /* 0x000000ff0000720c */ /* 0x000fe20003f05270 */
[----:B------:R-:W-:-:S12]  /*1a50*/  IMAD.MOV.U32 R0, RZ, RZ, 0x1 ;  /* 0x00000001ff007424 */ /* 0x000fd800078e00ff */
[----:B------:R-:W-:Y:S05]  /*1a60*/  @P0 BRA `(.L_x_33) ;  /* 0x0000000000240947 */ /* 0x000fea0003800000 */
.L_x_34:
[----:B------:R-:W-:Y:S05]  /*1a70*/  NANOSLEEP 0x64 ;  /* 0x000000640000795d */ /* 0x000fea0003800000 */
[----:B------:R-:W-:-:S05]  /*1a80*/  UMOV UR4, 0x8 ;  /* 0x0000000800047882 */ /* 0x000fca0000000000 */
[----:B------:R-:W-:Y:S04]  /*1a90*/  DEPBAR.LE SB1, 0x36 ;  /* 0x00009d800000791a */ /* 0x000fe80000000000 */
[----:B------:R-:W1:Y:S02]  /*1aa0*/  UTCATOMSWS.FIND_AND_SET.ALIGN UP0, UR4, UR4 ;  /* 0x00000004000475e3 */ /* 0x000e640008000800 */
[----:B-1----:R-:W-:-:S04]  /*1ab0*/  PLOP3.LUT P0, PT, PT, PT, UP0, 0x80, 0x8 ;  /* 0x000000000008781c */ /* 0x002fc80003f0f008 */
[----:B------:R-:W-:-:S04]  /*1ac0*/  SEL R4, RZ, 0xffffffff, !P0 ;  /* 0xffffffffff047807 */ /* 0x000fc80004000000 */
[----:B------:R-:W-:Y:S01]  /*1ad0*/  ISETP.NE.AND P0, PT, R4, RZ, PT ;  /* 0x000000ff0400720c */ /* 0x000fe20003f05270 */
[----:B------:R-:W-:-:S12]  /*1ae0*/  IMAD.U32 R4, RZ, RZ, UR4 ;  /* 0x00000004ff047e24 */ /* 0x000fd8000f8e00ff */
[----:B------:R-:W-:Y:S05]  /*1af0*/  @!P0 BRA `(.L_x_34) ;  /* 0xfffffffc00dc8947 */ /* 0x000fea000383ffff */
.L_x_33:
[C---:B------:R-:W-:Y:S01]  /*1b00*/  VIADD R5, R4.reuse, 0x10 ;  /* 0x0000001004057836 */ /* 0x040fe20000000000 */
[----:B------:R-:W-:Y:S01]  /*1b10*/  UMOV UR4, 0x50 ;  /* 0x0000005000047882 */ /* 0x000fe20000000000 */
[----:B------:R-:W-:Y:S01]  /*1b20*/  SHF.L.U32 R3, R3, R4, RZ ;  /* 0x0000000403037219 */ /* 0x000fe200000006ff */
[----:B------:R-:W-:Y:S01]  /*1b30*/  ULEA UR4, UR6, UR4, 0x18 ;  /* 0x0000000406047291 */ /* 0x000fe2000f8ec0ff */
[----:B------:R-:W-:Y:S01]  /*1b40*/  IMAD.SHL.U32 R4, R4, 0x20, RZ ;  /* 0x0000002004047824 */ /* 0x000fe200078e00ff */
[----:B------:R-:W-:-:S04]  /*1b50*/  SHF.L.U32 R0, R0, R5, RZ ;  /* 0x0000000500007219 */ /* 0x000fc800000006ff */
[----:B------:R-:W-:-:S05]  /*1b60*/  LOP3.LUT R0, R0, R3, RZ, 0xfc, !PT ;  /* 0x0000000300007212 */ /* 0x000fca00078efcff */
[----:B------:R1:W-:Y:S04]  /*1b70*/  ATOMS.OR RZ, [UR4], R0 ;  /* 0x00000000ffff798c */ /* 0x0003e8000b000004 */
[----:B------:R1:W-:Y:S01]  /*1b80*/  STS [UR5+0x78], R4 ;  /* 0x00007804ff007988 */ /* 0x0003e20008000805 */
[----:B------:R-:W-:Y:S05]  /*1b90*/  BRA `(.L_x_32) ;  /* 0x0000000000107947 */ /* 0x000fea0003800000 */
.L_x_31:
[----:B------:R-:W-:Y:S02]  /*1ba0*/  MOV R0, 0xffffffff ;  /* 0xffffffff00007802 */ /* 0x000fe40000000f00 */
[----:B------:R-:W-:-:S03]  /*1bb0*/  MOV R4, 0x1be0 ;  /* 0x00001be000047802 */ /* 0x000fc60000000f00 */
[----:B------:R1:W-:Y:S04]  /*1bc0*/  STS [UR5+0x78], R0 ;  /* 0x00007800ff007988 */ /* 0x0003e80008000805 */
[----:B-1----:R-:W-:Y:S05]  /*1bd0*/  CALL.REL.NOINC `($__internal_1_$__cuda_sm10x_tcgen05_guardrail_trap_phase_invalid_during_alloc) ;  /* 0x0000002400b47944 */ /* 0x002fea0003c00000 */
.L_x_32:
[----:B------:R-:W-:Y:S05]  /*1be0*/  WARPSYNC.ALL ;  /* 0x0000000000007948 */ /* 0x000fea0003800000 */
[----:B------:R-:W-:Y:S01]  /*1bf0*/  NOP ;  /* 0x0000000000007918 */ /* 0x000fe20000000000 */
.L_x_30:
[----:B------:R-:W2:Y:S08]  /*1c00*/  S2UR UR6, SR_CgaCtaId ;  /* 0x00000000000679c3 */ /* 0x000eb00000008800 */
[----:B------:R-:W-:Y:S06]  /*1c10*/  BAR.SYNC.DEFER_BLOCKING 0x2, 0xa0 ;  /* 0x0082800000007b1d */ /* 0x000fec0000010000 */
[----:B------:R-:W-:-:S02]  /*1c20*/  UMOV UR4, 0x400 ;  /* 0x0000040000047882 */ /* 0x000fc40000000000 */
[----:B------:R-:W3:Y:S01]  /*1c30*/  S2UR UR27, SR_CTAID.Z ;  /* 0x00000000001b79c3 */ /* 0x000ee20000002700 */
[----:B--2---:R-:W-:Y:S02]  /*1c40*/  ULEA UR6, UR6, UR4, 0x18 ;  /* 0x0000000406067291 */ /* 0x004fe4000f8ec0ff */
[----:B---3--:R-:W-:-:S07]  /*1c50*/  UISETP.GT.U32.AND UP0, UPT, UR27, 0xff, UPT ;  /* 0x000000ff1b00788c */ /* 0x008fce000bf04070 */
[----:B-1----:R-:W1:Y:S02]  /*1c60*/  LDS R0, [UR6+0x78] ;  /* 0x00007806ff007984 */ /* 0x002e640008000800 */
[----:B-1----:R-:W-:Y:S01]  /*1c70*/  R2UR UR28, R0 ;  /* 0x00000000001c72ca */ /* 0x002fe200000e0000 */
[----:B------:R-:W-:-:S14]  /*1c80*/  BRA.U UP0, `(.L_x_35) ;  /* 0x0000001d00f47547 */ /* 0x000fdc000b800000 */
[----:B------:R-:W1:Y:S01]  /*1c90*/  LDCU.64 UR4, c[0x0][0x5c0] ;  /* 0x0000b800ff0477ac */ /* 0x000e620008000a00 */
[----:B------:R-:W-:Y:S01]  /*1ca0*/  SHF.R.U32.HI R0, RZ, 0x5, R2 ;  /* 0x00000005ff007819 */ /* 0x000fe20000011602 */
[----:B------:R-:W-:Y:S01]  /*1cb0*/  IMAD.SHL.U32 R3, R2, 0x40, RZ ;  /* 0x0000004002037824 */ /* 0x000fe200078e00ff */
[----:B------:R-:W2:Y:S01]  /*1cc0*/  S2UR UR11, SR_CTAID.X ;  /* 0x00000000000b79c3 */ /* 0x000ea20000002500 */
[----:B------:R-:W3:Y:S01]  /*1cd0*/  LDCU.64 UR34, c[0x0][0x5d8] ;  /* 0x0000bb00ff2277ac */ /* 0x000ee20008000a00 */
[----:B------:R-:W-:Y:S02]  /*1ce0*/  R2UR UR21, R0 ;  /* 0x00000000001572ca */ /* 0x000fe400000e0000 */
[----:B------:R-:W-:Y:S01]  /*1cf0*/  LOP3.LUT R3, R3, 0x7c0, RZ, 0xc0, !PT ;  /* 0x000007c003037812 */ /* 0x000fe200078ec0ff */
[----:B------:R-:W4:Y:S01]  /*1d00*/  LDCU UR10, c[0x0][0x374] ;  /* 0x00006e80ff0a77ac */ /* 0x000f220008000800 */
[----:B------:R-:W5:Y:S01]  /*1d10*/  LDCU.64 UR30, c[0x0][0x348] ;  /* 0x00006900ff1e77ac */ /* 0x000f620008000a00 */
[----:B------:R-:W-:Y:S01]  /*1d20*/  UMOV UR24, URZ ;  /* 0x000000ff00187c82 */ /* 0x000fe20008000000 */
[----:B------:R-:W-:Y:S01]  /*1d30*/  UMOV UR23, URZ ;  /* 0x000000ff00177c82 */ /* 0x000fe20008000000 */
[----:B-1----:R-:W-:-:S06]  /*1d40*/  UIMAD.WIDE.U32 UR8, UR27, UR5, URZ ;  /* 0x000000051b0872a5 */ /* 0x002fcc000f8e00ff */
[----:B------:R-:W-:Y:S01]  /*1d50*/  IMAD.U32 R0, RZ, RZ, UR21 ;  /* 0x00000015ff007e24 */ /* 0x000fe2000f8e00ff */
[----:B------:R-:W1:Y:S03]  /*1d60*/  LDCU UR5, c[0x0][0x5d0] ;  /* 0x0000ba00ff0577ac */ /* 0x000e660008000800 */
[----:B------:R-:W-:Y:S01]  /*1d70*/  IMAD R0, R0, 0x800, R3 ;  /* 0x0000080000007824 */ /* 0x000fe200078e0203 */
[----:B------:R-:W-:Y:S02]  /*1d80*/  UIADD3 UR7, UPT, UPT, UR27, -UR9, URZ ;  /* 0x800000091b077290 */ /* 0x000fe4000fffe0ff */
[----:B------:R-:W-:Y:S01]  /*1d90*/  ULEA UR25, UR21, UR28, 0x15 ;  /* 0x0000001c15197291 */ /* 0x000fe2000f8ea8ff */
[----:B------:R-:W-:Y:S01]  /*1da0*/  VIADD R0, R0, UR6 ;  /* 0x0000000600007c36 */ /* 0x000fe20008000000 */
[----:B------:R-:W-:Y:S02]  /*1db0*/  USHF.R.U32.HI UR7, URZ, UR20, UR7 ;  /* 0x00000014ff077299 */ /* 0x000fe40008011607 */
[----:B--2---:R-:W-:Y:S01]  /*1dc0*/  USHF.L.U32 UR11, UR11, 0x7, URZ ;  /* 0x000000070b0b7899 */ /* 0x004fe200080006ff */
[C---:B------:R-:W-:Y:S01]  /*1dd0*/  VIADD R3, R0.reuse, 0x8420 ;  /* 0x0000842000037836 */ /* 0x040fe20000000000 */
[----:B------:R-:W-:Y:S01]  /*1de0*/  UIADD3 UR7, UPT, UPT, UR9, UR7, URZ ;  /* 0x0000000709077290 */ /* 0x000fe2000fffe0ff */
[C---:B------:R-:W-:Y:S01]  /*1df0*/  VIADD R2, R0.reuse, 0x8430 ;  /* 0x0000843000027836 */ /* 0x040fe20000000000 */
[----:B------:R-:W-:Y:S01]  /*1e00*/  ULOP3.LUT UR11, UR11, 0x180, URZ, 0xc0, !UPT ;  /* 0x000001800b0b7892 */ /* 0x000fe2000f8ec0ff */
[C---:B------:R-:W-:Y:S01]  /*1e10*/  VIADD R4, R0.reuse, 0x430 ;  /* 0x0000043000047836 */ /* 0x040fe20000000000 */
[----:B------:R-:W-:Y:S01]  /*1e20*/  USHF.R.U32.HI UR14, URZ, UR19, UR7 ;  /* 0x00000013ff0e7299 */ /* 0x000fe20008011607 */
[----:B------:R-:W-:Y:S01]  /*1e30*/  SHF.R.U32.HI R72, RZ, 0x3, R3 ;  /* 0x00000003ff487819 */ /* 0x000fe20000011603 */
[C---:B------:R-:W-:Y:S01]  /*1e40*/  VIADD R5, R0.reuse, 0x400 ;  /* 0x0000040000057836 */ /* 0x040fe20000000000 */
[----:B------:R-:W-:Y:S01]  /*1e50*/  SHF.R.U32.HI R73, RZ, 0x3, R2 ;  /* 0x00000003ff497819 */ /* 0x000fe20000011602 */
[----:B------:R-:W-:Y:S01]  /*1e60*/  UIADD3 UR14, UPT, UPT, -UR14, URZ, URZ ;  /* 0x000000ff0e0e7290 */ /* 0x000fe2000fffe1ff */
[----:B------:R-:W-:Y:S01]  /*1e70*/  LOP3.LUT R72, R3, 0x30, R72, 0x78, !PT ;  /* 0x0000003003487812 */ /* 0x000fe200078e7848 */
[----:B------:R-:W-:Y:S01]  /*1e80*/  VIADD R3, R0, 0x8400 ;  /* 0x0000840000037836 */ /* 0x000fe20000000000 */
[----:B------:R-:W-:Y:S01]  /*1e90*/  LOP3.LUT R73, R2, 0x30, R73, 0x78, !PT ;  /* 0x0000003002497812 */ /* 0x000fe200078e7849 */
[----:B------:R-:W-:Y:S01]  /*1ea0*/  UIMAD UR14, UR4, UR14, UR27 ;  /* 0x0000000e040e72a4 */ /* 0x000fe2000f8e021b */
[C---:B------:R-:W-:Y:S01]  /*1eb0*/  VIADD R2, R0.reuse, 0x8410 ;  /* 0x0000841000027836 */ /* 0x040fe20000000000 */
[----:B------:R-:W-:Y:S01]  /*1ec0*/  SHF.R.U32.HI R69, RZ, 0x3, R4 ;  /* 0x00000003ff457819 */ /* 0x000fe20000011604 */
[C---:B------:R-:W-:Y:S01]  /*1ed0*/  VIADD R7, R0.reuse, 0x420 ;  /* 0x0000042000077836 */ /* 0x040fe20000000000 */
[----:B-1----:R-:W-:Y:S01]  /*1ee0*/  UIMAD.WIDE.U32 UR4, UR14, UR5, URZ ;  /* 0x000000050e0472a5 */ /* 0x002fe2000f8e00ff */
[----:B------:R-:W-:Y:S01]  /*1ef0*/  SHF.R.U32.HI R70, RZ, 0x3, R3 ;  /* 0x00000003ff467819 */ /* 0x000fe20000011603 */
[----:B------:R-:W-:Y:S01]  /*1f00*/  VIADD R0, R0, 0x410 ;  /* 0x0000041000007836 */ /* 0x000fe20000000000 */
[----:B------:R-:W-:Y:S01]  /*1f10*/  SHF.R.U32.HI R71, RZ, 0x3, R2 ;  /* 0x00000003ff477819 */ /* 0x000fe20000011602 */
[----:B------:R-:W-:Y:S01]  /*1f20*/  UIADD3 UR4, UPT, UPT, UR14, -UR5, URZ ;  /* 0x800000050e047290 */ /* 0x000fe2000fffe0ff */
[----:B------:R-:W-:-:S02]  /*1f30*/  LOP3.LUT R70, R3, 0x30, R70, 0x78, !PT ;  /* 0x0000003003467812 */ /* 0x000fc400078e7846 */
[----:B------:R-:W-:Y:S01]  /*1f40*/  LOP3.LUT R71, R2, 0x30, R71, 0x78, !PT ;  /* 0x0000003002477812 */ /* 0x000fe200078e7847 */
[----:B------:R-:W-:Y:S01]  /*1f50*/  USHF.R.U32.HI UR4, URZ, UR18, UR4 ;  /* 0x00000012ff047299 */ /* 0x000fe20008011604 */
[----:B------:R-:W-:Y:S02]  /*1f60*/  SHF.R.U32.HI R3, RZ, 0x3, R0 ;  /* 0x00000003ff037819 */ /* 0x000fe40000011600 */
[----:B------:R-:W-:Y:S01]  /*1f70*/  SHF.R.U32.HI R68, RZ, 0x3, R7 ;  /* 0x00000003ff447819 */ /* 0x000fe20000011607 */
[----:B------:R-:W-:Y:S01]  /*1f80*/  UIADD3 UR4, UPT, UPT, UR5, UR4, URZ ;  /* 0x0000000405047290 */ /* 0x000fe2000fffe0ff */
[----:B------:R-:W-:Y:S02]  /*1f90*/  SHF.R.U32.HI R2, RZ, 0x3, R5 ;  /* 0x00000003ff027819 */ /* 0x000fe40000011605 */
[----:B------:R-:W-:Y:S01]  /*1fa0*/  LOP3.LUT R3, R0, 0x30, R3, 0x78, !PT ;  /* 0x0000003000037812 */ /* 0x000fe200078e7803 */
[----:B------:R-:W-:Y:S01]  /*1fb0*/  USHF.R.U32.HI UR4, URZ, UR15, UR4 ;  /* 0x0000000fff047299 */ /* 0x000fe20008011604 */
[----:B------:R-:W-:Y:S01]  /*1fc0*/  LOP3.LUT R69, R4, 0x30, R69, 0x78, !PT ;  /* 0x0000003004457812 */ /* 0x000fe200078e7845 */
[----:B------:R-:W-:Y:S01]  /*1fd0*/  IMAD.MOV.U32 R0, RZ, RZ, RZ ;  /* 0x000000ffff007224 */ /* 0x000fe200078e00ff */
[----:B------:R-:W-:Y:S01]  /*1fe0*/  LOP3.LUT R68, R7, 0x30, R68, 0x78, !PT ;  /* 0x0000003007447812 */ /* 0x000fe200078e7844 */
[----:B---3--:R-:W-:Y:S01]  /*1ff0*/  UIMAD.WIDE.U32 UR8, UR4, UR35, URZ ;  /* 0x00000023040872a5 */ /* 0x008fe2000f8e00ff */
[----:B------:R-:W-:-:S06]  /*2000*/  LOP3.LUT R2, R5, 0x30, R2, 0x78, !PT ;  /* 0x0000003005027812 */ /* 0x000fcc00078e7802 */
[----:B------:R-:W-:Y:S01]  /*2010*/  UMOV UR7, UR9 ;  /* 0x0000000900077c82 */ /* 0x000fe20008000000 */
[----:B------:R-:W-:Y:S01]  /*2020*/  UMOV UR8, 0x400 ;  /* 0x0000040000087882 */ /* 0x000fe20000000000 */
[----:B------:R-:W-:Y:S02]  /*2030*/  UIADD3 UR5, UPT, UPT, UR4, -UR7, URZ ;  /* 0x8000000704057290 */ /* 0x000fe4000fffe0ff */
[----:B------:R-:W4:Y:S02]  /*2040*/  LDCU UR9, c[0x0][0x370] ;  /* 0x00006e00ff0977ac */ /* 0x000f240008000800 */
[----:B------:R-:W-:Y:S01]  /*2050*/  USHF.R.U32.HI UR5, URZ, UR17, UR5 ;  /* 0x00000011ff057299 */ /* 0x000fe20008011605 */
[----:B------:R-:W1:Y:S03]  /*2060*/  LDCU UR6, c[0x0][0x378] ;  /* 0x00006f00ff0677ac */ /* 0x000e660008000800 */
[----:B------:R-:W-:Y:S01]  /*2070*/  UIADD3 UR5, UPT, UPT, UR7, UR5, URZ ;  /* 0x0000000507057290 */ /* 0x000fe2000fffe0ff */
[----:B------:R-:W2:Y:S03]  /*2080*/  S2UR UR7, SR_CgaCtaId ;  /* 0x00000000000779c3 */ /* 0x000ea60000008800 */
[----:B------:R-:W-:-:S04]  /*2090*/  USHF.R.U32.HI UR5, URZ, UR16, UR5 ;  /* 0x00000010ff057299 */ /* 0x000fc80008011605 */
[----:B------:R-:W-:Y:S02]  /*20a0*/  UIADD3 UR5, UPT, UPT, -UR5, URZ, URZ ;  /* 0x000000ff05057290 */ /* 0x000fe4000fffe1ff */
[----:B----4-:R-:W-:Y:S02]  /*20b0*/  UIMAD UR9, UR10, UR9, URZ ;  /* 0x000000090a0972a4 */ /* 0x010fe4000f8e02ff */
[----:B------:R-:W-:Y:S02]  /*20c0*/  UIMAD UR34, UR34, UR5, UR4 ;  /* 0x00000005222272a4 */ /* 0x000fe4000f8e0204 */
[----:B-1----:R-:W-:Y:S02]  /*20d0*/  UIMAD UR6, UR9, UR6, URZ ;  /* 0x00000006090672a4 */ /* 0x002fe4000f8e02ff */
[----:B------:R-:W-:Y:S02]  /*20e0*/  UIADD3 UR4, UPT, UPT, -UR4, URZ, URZ ;  /* 0x000000ff04047290 */ /* 0x000fe4000fffe1ff */
[----:B------:R-:W-:Y:S01]  /*20f0*/  USHF.R.S32.HI UR26, URZ, 0x1f, UR6 ;  /* 0x0000001fff1a7899 */ /* 0x000fe20008011406 */
[----:B------:R-:W1:Y:S03]  /*2100*/  LDCU UR5, c[0x0][0x5cc] ;  /* 0x0000b980ff0577ac */ /* 0x000e660008000800 */
[----:B------:R-:W-:-:S02]  /*2110*/  ULEA.HI UR26, UR26, UR6, URZ, 0x2 ;  /* 0x000000061a1a7291 */ /* 0x000fc4000f8f10ff */
[----:B--2---:R-:W-:Y:S02]  /*2120*/  ULEA UR7, UR7, UR8, 0x18 ;  /* 0x0000000807077291 */ /* 0x004fe4000f8ec0ff */
[----:B-1---5:R-:W-:-:S12]  /*2130*/  UIMAD UR14, UR5, UR4, UR14 ;  /* 0x00000004050e72a4 */ /* 0x022fd8000f8e020e */
.L_x_39:
[----:B------:R-:W-:Y:S01]  /*2140*/  ULEA UR22, UR23, UR7, 0x3 ;  /* 0x0000000717167291 */ /* 0x000fe2000f8e18ff */
[----:B------:R-:W-:Y:S01]  /*2150*/  SHF.L.U32 R6, R0, 0x1f, RZ ;  /* 0x0000001f00067819 */ /* 0x000fe200000006ff */
[----:B------:R-:W1:Y:S01]  /*2160*/  S2UR UR29, SR_CgaCtaId ;  /* 0x00000000001d79c3 */ /* 0x000e620000008800 */
[----:B------:R-:W-:Y:S02]  /*2170*/  UIADD3 UR38, UP1, UPT, UR30, 0x140, URZ ;  /* 0x000001401e267890 */ /* 0x000fe4000ff3e0ff */
[----:B------:R-:W-:Y:S01]  /*2180*/  UIADD3 UR36, UP0, UPT, UR30, 0x1c0, URZ ;  /* 0x000001c01e247890 */ /* 0x000fe2000ff1e0ff */
[----:B------:R-:W-:Y:S01]  /*2190*/  UMOV UR4, 0x400 ;  /* 0x0000040000047882 */ /* 0x000fe20000000000 */
[----:B------:R-:W-:Y:S02]  /*21a0*/  UIADD3.X UR39, UPT, UPT, URZ, UR31, URZ, UP1, !UPT ;  /* 0x0000001fff277290 */ /* 0x000fe40008ffe4ff */
[----:B------:R-:W2:Y:S01]  /*21b0*/  SYNCS.PHASECHK.TRANS64.TRYWAIT P0, [UR22+0x50], R6 ;  /* 0x00005006ff0075a7 */ /* 0x000ea20008001116 */
[----:B------:R-:W-:Y:S01]  /*21c0*/  ULEA UR32, UR23, UR25, 0x7 ;  /* 0x0000001917207291 */ /* 0x000fe2000f8e38ff */
[----:B------:R-:W3:Y:S01]  /*21d0*/  LDCU UR33, c[0x0][0x5e4] ;  /* 0x0000bc80ff2177ac */ /* 0x000ee20008000800 */
[----:B------:R-:W-:-:S02]  /*21e0*/  ULEA UR14, UR14, UR11, 0x9 ;  /* 0x0000000b0e0e7291 */ /* 0x000fc4000f8e48ff */
[----:B------:R-:W-:Y:S02]  /*21f0*/  UIADD3.X UR37, UPT, UPT, URZ, UR31, URZ, UP0, !UPT ;  /* 0x0000001fff257290 */ /* 0x000fe400087fe4ff */
[----:B------:R-:W-:Y:S02]  /*2200*/  UPLOP3.LUT UP1, UPT, UPT, UPT, UPT, 0x80, 0x8 ;  /* 0x000000000008789c */ /* 0x000fe40003f2f070 */
[----:B-1----:R-:W-:Y:S01]  /*2210*/  ULEA UR29, UR29, UR4, 0x18 ;  /* 0x000000041d1d7291 */ /* 0x002fe2000f8ec0ff */
[----:B--23--:R-:W-:Y:S11]  /*2220*/  @!P0 BRA `(.L_x_36) ;  /* 0x0000001c00f88947 */ /* 0x00cff60003800000 */
.L_x_53:
[----:B------:R-:W-:-:S05]  /*2230*/  UMOV UR5, URZ ;  /* 0x000000ff00057c82 */ /* 0x000fca0008000000 */
.L_x_38:
[----:B------:R-:W-:Y:S02]  /*2240*/  USHF.L.U32 UR13, UR5, 0x5, URZ ;  /* 0x00000005050d7899 */ /* 0x000fe400080006ff */
[----:B------:R-:W-:Y:S02]  /*2250*/  USHF.R.U32.HI UR6, URZ, 0x1, UR5 ;  /* 0x00000001ff067899 */ /* 0x000fe40008011605 */
[----:B------:R-:W-:Y:S02]  /*2260*/  UIADD3 UR4, UPT, UPT, UR32, UR13, URZ ;  /* 0x0000000d20047290 */ /* 0x000fe4000fffe0ff */
[----:B------:R-:W-:Y:S02]  /*2270*/  ULEA UR6, UR24, UR6, 0x2 ;  /* 0x0000000618067291 */ /* 0x000fe4000f8e10ff */
[----:B------:R-:W-:-:S05]  /*2280*/  UISETP.NE.AND UP0, UPT, UR21, URZ, UPT ;  /* 0x000000ff1500728c */ /* 0x000fca000bf05270 */
[----:B---3--:R-:W2:Y:S01]  /*2290*/  LDTM.x32 R36, tmem[UR4+0x20] ;  /* 0x00002004002479ee */ /* 0x008ea200082c0000 */
[----:B-1----:R-:W1:Y:S01]  /*22a0*/  LDTM.x32 R4, tmem[UR4] ;  /* 0x00000004000479ee */ /* 0x002e6200082c0000 */
[----:B------:R-:W-:-:S04]  /*22b0*/  ULEA UR4, UR24, UR5, 0x2 ;  /* 0x0000000518047291 */ /* 0x000fc8000f8e10ff */
[----:B------:R-:W-:-:S04]  /*22c0*/  USHF.R.S32.HI UR12, URZ, 0x1f, UR4 ;  /* 0x0000001fff0c7899 */ /* 0x000fc80008011404 */
[----:B------:R-:W-:-:S04]  /*22d0*/  ULEA.HI UR12, UR12, UR4, URZ, 0x2 ;  /* 0x000000040c0c7291 */ /* 0x000fc8000f8f10ff */
[----:B------:R-:W-:-:S04]  /*22e0*/  ULOP3.LUT UR12, UR12, 0xfffffffc, URZ, 0xc0, !UPT ;  /* 0xfffffffc0c0c7892 */ /* 0x000fc8000f8ec0ff */
[----:B------:R-:W-:Y:S02]  /*22f0*/  UIADD3 UR12, UPT, UPT, UR4, -UR12, URZ ;  /* 0x8000000c040c7290 */ /* 0x000fe4000fffe0ff */
[----:B------:R-:W-:Y:S01]  /*2300*/  UIADD3 UR4, UPT, UPT, UR4, 0x1, URZ ;  /* 0x0000000104047890 */ /* 0x000fe2000fffe0ff */
[----:B--2---:R-:W-:Y:S01]  /*2310*/  FMUL R53, R53, UR33 ;  /* 0x0000002135357c20 */ /* 0x004fe20008400000 */
[----:B-1----:R-:W-:Y:S01]  /*2320*/  FMUL R9, R9, UR33 ;  /* 0x0000002109097c20 */ /* 0x002fe20008400000 */
[----:B------:R-:W-:Y:S01]  /*2330*/  FMUL R8, R8, UR33 ;  /* 0x0000002108087c20 */ /* 0x000fe20008400000 */
[----:B------:R-:W-:Y:S01]  /*2340*/  FMUL R74, R7, UR33 ;  /* 0x00000021074a7c20 */ /* 0x000fe20008400000 */
[----:B------:R-:W-:Y:S01]  /*2350*/  FMUL R75, R6, UR33 ;  /* 0x00000021064b7c20 */ /* 0x000fe20008400000 */
[----:B------:R-:W-:Y:S01]  /*2360*/  FMUL R76, R5, UR33 ;  /* 0x00000021054c7c20 */ /* 0x000fe20008400000 */
[----:B------:R-:W-:Y:S01]  /*2370*/  FMUL R77, R4, UR33 ;  /* 0x00000021044d7c20 */ /* 0x000fe20008400000 */
[----:B------:R-:W-:Y:S01]  /*2380*/  FMUL R11, R11, UR33 ;  /* 0x000000210b0b7c20 */ /* 0x000fe20008400000 */
[----:B------:R-:W-:Y:S01]  /*2390*/  FMUL R78, R10, UR33 ;  /* 0x000000210a4e7c20 */ /* 0x000fe20008400000 */
[----:B------:R-:W-:Y:S01]  /*23a0*/  MOV R10, UR12 ;  /* 0x0000000c000a7c02 */ /* 0x000fe20008000f00 */
[----:B------:R-:W-:Y:S01]  /*23b0*/  FMUL R54, R54, UR33 ;  /* 0x0000002136367c20 */ /* 0x000fe20008400000 */
[----:B------:R-:W-:Y:S01]  /*23c0*/  F2FP.BF16.F32.PACK_AB R6, R9, R8 ;  /* 0x000000080906723e */ /* 0x000fe200000010ff */
[----:B------:R-:W-:Y:S01]  /*23d0*/  FMUL R82, R53, -1.4426950216293334961 ;  /* 0xbfb8aa3b35527820 */ /* 0x000fe20000400000 */
[----:B------:R-:W-:Y:S01]  /*23e0*/  F2FP.BF16.F32.PACK_AB R5, R74, R75 ;  /* 0x0000004b4a05723e */ /* 0x000fe200000010ff */
[----:B------:R-:W-:Y:S01]  /*23f0*/  FMUL R13, R13, UR33 ;  /* 0x000000210d0d7c20 */ /* 0x000fe20008400000 */
[----:B------:R-:W-:Y:S01]  /*2400*/  F2FP.BF16.F32.PACK_AB R4, R76, R77 ;  /* 0x0000004d4c04723e */ /* 0x000fe200000010ff */
[----:B------:R-:W-:Y:S01]  /*2410*/  FMUL R12, R12, UR33 ;  /* 0x000000210c0c7c20 */ /* 0x000fe20008400000 */
[----:B------:R-:W-:Y:S01]  /*2420*/  F2FP.BF16.F32.PACK_AB R7, R11, R78 ;  /* 0x0000004e0b07723e */ /* 0x000fe200000010ff */
[----:B------:R-:W-:Y:S01]  /*2430*/  FMUL R79, R15, UR33 ;  /* 0x000000210f4f7c20 */ /* 0x000fe20008400000 */
[----:B------:R-:W-:Y:S01]  /*2440*/  LEA R80, R10, R2, 0xd ;  /* 0x000000020a507211 */ /* 0x000fe200078e68ff */
[----:B------:R-:W-:Y:S01]  /*2450*/  FMUL R14, R14, UR33 ;  /* 0x000000210e0e7c20 */ /* 0x000fe20008400000 */
[----:B------:R-:W-:Y:S01]  /*2460*/  FMUL R17, R17, UR33 ;  /* 0x0000002111117c20 */ /* 0x000fe20008400000 */
[----:B------:R-:W-:Y:S01]  /*2470*/  FMUL R16, R16, UR33 ;  /* 0x0000002110107c20 */ /* 0x000fe20008400000 */
[----:B------:R-:W-:Y:S01]  /*2480*/  FMUL R19, R19, UR33 ;  /* 0x0000002113137c20 */ /* 0x000fe20008400000 */
[----:B------:R1:W-:Y:S01]  /*2490*/  STS.128 [R80], R4 ;  /* 0x0000000450007388 */ /* 0x0003e20000000c00 */
[----:B------:R-:W-:Y:S01]  /*24a0*/  FMUL R90, R54, -1.4426950216293334961 ;  /* 0xbfb8aa3b365a7820 */ /* 0x000fe20000400000 */
[----:B------:R2:W3:Y:S01]  /*24b0*/  MUFU.EX2 R15, R82 ;  /* 0x00000052000f7308 */ /* 0x0004e20000000800 */
[----:B------:R-:W-:Y:S01]  /*24c0*/  FMUL R21, R21, UR33 ;  /* 0x0000002115157c20 */ /* 0x000fe20008400000 */
[----:B------:R-:W-:Y:S01]  /*24d0*/  FMUL R20, R20, UR33 ;  /* 0x0000002114147c20 */ /* 0x000fe20008400000 */
[----:B------:R-:W-:Y:S01]  /*24e0*/  FMUL R23, R23, UR33 ;  /* 0x0000002117177c20 */ /* 0x000fe20008400000 */
[----:B------:R-:W-:Y:S01]  /*24f0*/  FMUL R22, R22, UR33 ;  /* 0x0000002116167c20 */ /* 0x000fe20008400000 */
[----:B------:R-:W-:Y:S01]  /*2500*/  FMUL R25, R25, UR33 ;  /* 0x0000002119197c20 */ /* 0x000fe20008400000 */
[----:B------:R-:W-:Y:S01]  /*2510*/  FMUL R24, R24, UR33 ;  /* 0x0000002118187c20 */ /* 0x000fe20008400000 */
[----:B------:R-:W-:Y:S01]  /*2520*/  FMUL R27, R27, UR33 ;  /* 0x000000211b1b7c20 */ /* 0x000fe20008400000 */
[----:B------:R-:W-:Y:S01]  /*2530*/  MUFU.EX2 R90, R90 ;  /* 0x0000005a005a7308 */ /* 0x000fe20000000800 */
[----:B------:R-:W-:Y:S01]  /*2540*/  FMUL R52, R52, UR33 ;  /* 0x0000002134347c20 */ /* 0x000fe20008400000 */
[----:B------:R-:W-:Y:S01]  /*2550*/  FMUL R46, R46, UR33 ;  /* 0x000000212e2e7c20 */ /* 0x000fe20008400000 */
[----:B------:R-:W-:Y:S01]  /*2560*/  LEA R87, R10, R68, 0xd ;  /* 0x000000440a577211 */ /* 0x000fe200078e68ff */
[----:B------:R-:W-:Y:S01]  /*2570*/  FMUL R56, R56, UR33 ;  /* 0x0000002138387c20 */ /* 0x000fe20008400000 */
[----:B------:R-:W-:Y:S01]  /*2580*/  FMUL R83, R52, -1.4426950216293334961 ;  /* 0xbfb8aa3b34537820 */ /* 0x000fe20000400000 */
[----:B------:R-:W-:Y:S01]  /*2590*/  FMUL R91, R46, -1.4426950216293334961 ;  /* 0xbfb8aa3b2e5b7820 */ /* 0x000fe20000400000 */
[----:B------:R-:W-:Y:S01]  /*25a0*/  FMUL R55, R55, UR33 ;  /* 0x0000002137377c20 */ /* 0x000fe20008400000 */
[----:B------:R-:W-:Y:S01]  /*25b0*/  FMUL R57, R57, UR33 ;  /* 0x0000002139397c20 */ /* 0x000fe20008400000 */
[----:B--2---:R-:W-:Y:S01]  /*25c0*/  LEA R82, R10, R3, 0xd ;  /* 0x000000030a527211 */ /* 0x004fe200078e68ff */
[----:B------:R-:W-:Y:S01]  /*25d0*/  FMUL R44, R44, UR33 ;  /* 0x000000212c2c7c20 */ /* 0x000fe20008400000 */
[----:B------:R-:W-:Y:S01]  /*25e0*/  FMUL R81, R55, -1.4426950216293334961 ;  /* 0xbfb8aa3b37517820 */ /* 0x000fe20000400000 */
[----:B------:R-:W-:Y:S01]  /*25f0*/  FMUL R85, R57, -1.4426950216293334961 ;  /* 0xbfb8aa3b39557820 */ /* 0x000fe20000400000 */
[----:B------:R-:W-:Y:S01]  /*2600*/  FMUL R47, R47, UR33 ;  /* 0x000000212f2f7c20 */ /* 0x000fe20008400000 */
[----:B------:R-:W-:Y:S01]  /*2610*/  FMUL R86, R44, -1.4426950216293334961 ;  /* 0xbfb8aa3b2c567820 */ /* 0x000fe20000400000 */
[----:B---3--:R-:W-:Y:S01]  /*2620*/  FADD R93, R15, 1 ;  /* 0x3f8000000f5d7421 */ /* 0x008fe20000000000 */
[----:B------:R-:W-:Y:S01]  /*2630*/  FMUL R38, R38, UR33 ;  /* 0x0000002126267c20 */ /* 0x000fe20008400000 */
[----:B------:R-:W-:Y:S01]  /*2640*/  MUFU.EX2 R81, R81 ;  /* 0x0000005100517308 */ /* 0x000fe20000000800 */
[----:B------:R-:W-:Y:S01]  /*2650*/  FMUL R48, R48, UR33 ;  /* 0x0000002130307c20 */ /* 0x000fe20008400000 */
[----:B------:R-:W-:Y:S01]  /*2660*/  FMUL R49, R49, UR33 ;  /* 0x0000002131317c20 */ /* 0x000fe20008400000 */
[----:B------:R-:W-:Y:S01]  /*2670*/  FMUL R45, R45, UR33 ;  /* 0x000000212d2d7c20 */ /* 0x000fe20008400000 */
[----:B-1----:R-:W-:Y:S01]  /*2680*/  FMUL R80, R18, UR33 ;  /* 0x0000002112507c20 */ /* 0x002fe20008400000 */
[----:B------:R-:W-:Y:S01]  /*2690*/  F2FP.BF16.F32.PACK_AB R4, R13, R12 ;  /* 0x0000000c0d04723e */ /* 0x000fe200000010ff */
[----:B------:R-:W-:Y:S01]  /*26a0*/  FMUL R51, R51, UR33 ;  /* 0x0000002133337c20 */ /* 0x000fe20008400000 */
[----:B------:R-:W-:Y:S01]  /*26b0*/  F2FP.BF16.F32.PACK_AB R5, R79, R14 ;  /* 0x0000000e4f05723e */ /* 0x000fe200000010ff */
[----:B------:R1:W2:Y:S01]  /*26c0*/  MUFU.EX2 R18, R83 ;  /* 0x0000005300127308 */ /* 0x0002a20000000800 */
[----:B------:R-:W-:Y:S01]  /*26d0*/  F2FP.BF16.F32.PACK_AB R6, R17, R16 ;  /* 0x000000101106723e */ /* 0x000fe200000010ff */
[----:B------:R-:W-:Y:S01]  /*26e0*/  FMUL R84, R45, -1.4426950216293334961 ;  /* 0xbfb8aa3b2d547820 */ /* 0x000fe20000400000 */
[----:B------:R-:W-:Y:S01]  /*26f0*/  F2FP.BF16.F32.PACK_AB R7, R19, R80 ;  /* 0x000000501307723e */ /* 0x000fe200000010ff */
[----:B------:R-:W-:Y:S01]  /*2700*/  FMUL R88, R51, -1.4426950216293334961 ;  /* 0xbfb8aa3b33587820 */ /* 0x000fe20000400000 */
[----:B------:R-:W-:Y:S01]  /*2710*/  FMUL R50, R50, UR33 ;  /* 0x0000002132327c20 */ /* 0x000fe20008400000 */
[----:B------:R-:W-:Y:S01]  /*2720*/  FMUL R39, R39, UR33 ;  /* 0x0000002127277c20 */ /* 0x000fe20008400000 */
[----:B------:R-:W-:Y:S01]  /*2730*/  FMUL R42, R42, UR33 ;  /* 0x000000212a2a7c20 */ /* 0x000fe20008400000 */
[----:B------:R3:W-:Y:S01]  /*2740*/  STS.128 [R82], R4 ;  /* 0x0000000452007388 */ /* 0x0007e20000000c00 */
[----:B------:R-:W4:Y:S01]  /*2750*/  MUFU.EX2 R86, R86 ;  /* 0x0000005600567308 */ /* 0x000f220000000800 */
[----:B------:R-:W-:Y:S01]  /*2760*/  FMUL R89, R50, -1.4426950216293334961 ;  /* 0xbfb8aa3b32597820 */ /* 0x000fe20000400000 */
[----:B------:R-:W-:Y:S01]  /*2770*/  FMUL R43, R43, UR33 ;  /* 0x000000212b2b7c20 */ /* 0x000fe20008400000 */
[----:B------:R-:W-:Y:S01]  /*2780*/  FMUL R36, R36, UR33 ;  /* 0x0000002124247c20 */ /* 0x000fe20008400000 */
[----:B------:R-:W-:Y:S01]  /*2790*/  FMUL R37, R37, UR33 ;  /* 0x0000002125257c20 */ /* 0x000fe20008400000 */
[----:B------:R-:W-:Y:S01]  /*27a0*/  FMUL R58, R58, UR33 ;  /* 0x000000213a3a7c20 */ /* 0x000fe20008400000 */
[----:B------:R-:W-:Y:S01]  /*27b0*/  FMUL R61, R61, UR33 ;  /* 0x000000213d3d7c20 */ /* 0x000fe20008400000 */
[----:B------:R-:W-:Y:S01]  /*27c0*/  FMUL R64, R64, UR33 ;  /* 0x0000002140407c20 */ /* 0x000fe20008400000 */
[----:B-1----:R-:W-:Y:S01]  /*27d0*/  FMUL R83, R56, -1.4426950216293334961 ;  /* 0xbfb8aa3b38537820 */ /* 0x002fe20000400000 */
[----:B--2---:R-:W-:Y:S01]  /*27e0*/  FADD R92, R18, 1 ;  /* 0x3f800000125c7421 */ /* 0x004fe20000000000 */
[----:B------:R-:W-:Y:S01]  /*27f0*/  MUFU.EX2 R84, R84 ;  /* 0x0000005400547308 */ /* 0x000fe20000000800 */
[----:B------:R-:W-:Y:S01]  /*2800*/  FMUL R67, R67, UR33 ;  /* 0x0000002143437c20 */ /* 0x000fe20008400000 */
[----:B------:R-:W-:Y:S01]  /*2810*/  USHF.R.S32.HI UR8, URZ, 0x1f, UR4 ;  /* 0x0000001fff087899 */ /* 0x000fe20008011404 */
[----:B------:R-:W-:Y:S01]  /*2820*/  FMUL R28, R28, UR33 ;  /* 0x000000211c1c7c20 */ /* 0x000fe20008400000 */
[----:B------:R-:W-:-:S02]  /*2830*/  FMUL R29, R29, UR33 ;  /* 0x000000211d1d7c20 */ /* 0x000fc40008400000 */
[----:B------:R-:W-:Y:S01]  /*2840*/  ULEA.HI UR8, UR8, UR4, URZ, 0x2 ;  /* 0x0000000408087291 */ /* 0x000fe2000f8f10ff */
[----:B----4-:R-:W-:Y:S01]  /*2850*/  FADD R86, R86, 1 ;  /* 0x3f80000056567421 */ /* 0x010fe20000000000 */
[----:B------:R-:W1:Y:S02]  /*2860*/  MUFU.EX2 R83, R83 ;  /* 0x0000005300537308 */ /* 0x000e640000000800 */
[----:B------:R-:W-:-:S04]  /*2870*/  ULOP3.LUT UR8, UR8, 0xfffffffc, URZ, 0xc0, !UPT ;  /* 0xfffffffc08087892 */ /* 0x000fc8000f8ec0ff */
[----:B------:R-:W-:Y:S02]  /*2880*/  UIADD3 UR8, UPT, UPT, UR4, -UR8, URZ ;  /* 0x8000000804087290 */ /* 0x000fe4000fffe0ff */
[----:B------:R2:W4:Y:S01]  /*2890*/  MUFU.RCP R18, R93 ;  /* 0x0000005d00127308 */ /* 0x0005220000001000 */
[----:B------:R-:W-:Y:S01]  /*28a0*/  ULEA.HI UR4, UR6, UR6, URZ, 0x1 ;  /* 0x0000000606047291 */ /* 0x000fe2000f8f08ff */
[----:B---3--:R-:W-:Y:S01]  /*28b0*/  FMUL R82, R26, UR33 ;  /* 0x000000211a527c20 */ /* 0x008fe20008400000 */
[----:B------:R-:W-:Y:S02]  /*28c0*/  F2FP.BF16.F32.PACK_AB R4, R21, R20 ;  /* 0x000000141504723e */ /* 0x000fe400000010ff */
[----:B------:R-:W-:Y:S01]  /*28d0*/  ULOP3.LUT UR4, UR4, 0xfffffffe, URZ, 0xc0, !UPT ;  /* 0xfffffffe04047892 */ /* 0x000fe2000f8ec0ff */
[----:B------:R-:W-:Y:S02]  /*28e0*/  F2FP.BF16.F32.PACK_AB R5, R23, R22 ;  /* 0x000000161705723e */ /* 0x000fe400000010ff */
[----:B------:R3:W-:Y:S01]  /*28f0*/  MUFU.EX2 R26, R85 ;  /* 0x00000055001a7308 */ /* 0x0007e20000000800 */
[----:B------:R-:W-:Y:S01]  /*2900*/  F2FP.BF16.F32.PACK_AB R6, R25, R24 ;  /* 0x000000181906723e */ /* 0x000fe200000010ff */
[----:B-1----:R-:W-:Y:S01]  /*2910*/  FADD R83, R83, 1 ;  /* 0x3f80000053537421 */ /* 0x002fe20000000000 */
[----:B------:R-:W-:Y:S01]  /*2920*/  F2FP.BF16.F32.PACK_AB R7, R27, R82 ;  /* 0x000000521b07723e */ /* 0x000fe200000010ff */
[----:B------:R-:W-:-:S04]  /*2930*/  UIADD3 UR4, UPT, UPT, UR6, -UR4, URZ ;  /* 0x8000000406047290 */ /* 0x000fc8000fffe0ff */
[----:B------:R1:W-:Y:S01]  /*2940*/  STS.128 [R87], R4 ;  /* 0x0000000457007388 */ /* 0x0003e20000000c00 */
[----:B--2---:R-:W-:Y:S01]  /*2950*/  FMUL R93, R38, -1.4426950216293334961 ;  /* 0xbfb8aa3b265d7820 */ /* 0x004fe20000400000 */
[----:B------:R-:W-:Y:S01]  /*2960*/  MUFU.EX2 R88, R88 ;  /* 0x0000005800587308 */ /* 0x000fe20000000800 */
[----:B----4-:R-:W-:-:S04]  /*2970*/  FMUL R18, R53, R18 ;  /* 0x0000001235127220 */ /* 0x010fc80000400000 */
[----:B------:R-:W-:Y:S01]  /*2980*/  FMUL R21, R21, R18 ;  /* 0x0000001215157220 */ /* 0x000fe20000400000 */
[----:B---3--:R-:W-:Y:S02]  /*2990*/  FMUL R85, R47, -1.4426950216293334961 ;  /* 0xbfb8aa3b2f557820 */ /* 0x008fe40000400000 */
[----:B------:R-:W2:Y:S08]  /*29a0*/  MUFU.EX2 R89, R89 ;  /* 0x0000005900597308 */ /* 0x000eb00000000800 */
[----:B------:R-:W3:Y:S01]  /*29b0*/  MUFU.EX2 R85, R85 ;  /* 0x0000005500557308 */ /* 0x000ee20000000800 */
[----:B--2---:R-:W-:-:S07]  /*29c0*/  FADD R89, R89, 1 ;  /* 0x3f80000059597421 */ /* 0x004fce0000000000 */
[----:B-1----:R1:W-:Y:S01]  /*29d0*/  MUFU.EX2 R4, R91 ;  /* 0x0000005b00047308 */ /* 0x0023e20000000800 */
[----:B------:R-:W-:Y:S01]  /*29e0*/  FMUL R6, R41, UR33 ;  /* 0x0000002129067c20 */ /* 0x000fe20008400000 */
[----:B------:R-:W-:Y:S01]  /*29f0*/  FMUL R87, R48, -1.4426950216293334961 ;  /* 0xbfb8aa3b30577820 */ /* 0x000fe20000400000 */
[----:B------:R-:W-:Y:S01]  /*2a00*/  FMUL R7, R49, -1.4426950216293334961 ;  /* 0xbfb8aa3b31077820 */ /* 0x000fe20000400000 */
[----:B---3--:R-:W-:Y:S01]  /*2a10*/  FADD R85, R85, 1 ;  /* 0x3f80000055557421 */ /* 0x008fe20000000000 */
[----:B------:R-:W-:-:S03]  /*2a20*/  FMUL R15, R6, -1.4426950216293334961 ;  /* 0xbfb8aa3b060f7820 */ /* 0x000fc60000400000 */
[----:B------:R-:W2:Y:S08]  /*2a30*/  MUFU.RCP R5, R92 ;  /* 0x0000005c00057308 */ /* 0x000eb00000001000 */
[----:B------:R-:W3:Y:S01]  /*2a40*/  MUFU.EX2 R87, R87 ;  /* 0x0000005700577308 */ /* 0x000ee20000000800 */
[----:B-1----:R-:W-:Y:S01]  /*2a50*/  FADD R91, R90, 1 ;  /* 0x3f8000005a5b7421 */ /* 0x002fe20000000000 */
[----:B------:R-:W-:Y:S01]  /*2a60*/  FADD R90, R81, 1 ;  /* 0x3f800000515a7421 */ /* 0x000fe20000000000 */
[----:B------:R-:W-:-:S05]  /*2a70*/  FMUL R81, R39, -1.4426950216293334961 ;  /* 0xbfb8aa3b27517820 */ /* 0x000fca0000400000 */
[----:B------:R-:W1:Y:S01]  /*2a80*/  MUFU.RCP R41, R91 ;  /* 0x0000005b00297308 */ /* 0x000e620000001000 */
[----:B--2---:R-:W-:Y:S01]  /*2a90*/  FMUL R5, R52, R5 ;  /* 0x0000000534057220 */ /* 0x004fe20000400000 */
[----:B------:R-:W-:-:S03]  /*2aa0*/  FADD R92, R26, 1 ;  /* 0x3f8000001a5c7421 */ /* 0x000fc60000000000 */
[----:B------:R-:W-:Y:S01]  /*2ab0*/  FMUL R20, R20, R5 ;  /* 0x0000000514147220 */ /* 0x000fe20000400000 */
[----:B------:R-:W-:Y:S02]  /*2ac0*/  FMUL R5, R40, UR33 ;  /* 0x0000002128057c20 */ /* 0x000fe40008400000 */
[----:B------:R-:W2:Y:S01]  /*2ad0*/  MUFU.RCP R40, R90 ;  /* 0x0000005a00287308 */ /* 0x000ea20000001000 */
[----:B---3--:R-:W-:Y:S01]  /*2ae0*/  FADD R87, R87, 1 ;  /* 0x3f80000057577421 */ /* 0x008fe20000000000 */
[----:B------:R-:W-:Y:S01]  /*2af0*/  FMUL R18, R5, -1.4426950216293334961 ;  /* 0xbfb8aa3b05127820 */ /* 0x000fe20000400000 */
[----:B------:R-:W-:-:S05]  /*2b00*/  F2FP.BF16.F32.PACK_AB R20, R21, R20 ;  /* 0x000000141514723e */ /* 0x000fca00000010ff */
[----:B------:R-:W-:Y:S01]  /*2b10*/  MUFU.EX2 R90, R93 ;  /* 0x0000005d005a7308 */ /* 0x000fe20000000800 */
[----:B-1----:R-:W-:Y:S01]  /*2b20*/  FMUL R41, R54, R41 ;  /* 0x0000002936297220 */ /* 0x002fe20000400000 */
[----:B------:R-:W-:-:S03]  /*2b30*/  FMUL R91, R37, -1.4426950216293334961 ;  /* 0xbfb8aa3b255b7820 */ /* 0x000fc60000400000 */
[----:B------:R-:W-:-:S03]  /*2b40*/  FMUL R22, R22, R41 ;  /* 0x0000002916167220 */ /* 0x000fc60000400000 */
[----:B------:R-:W1:Y:S01]  /*2b50*/  MUFU.RCP R41, R83 ;  /* 0x0000005300297308 */ /* 0x000e620000001000 */
[----:B--2---:R-:W-:-:S04]  /*2b60*/  FMUL R40, R55, R40 ;  /* 0x0000002837287220 */ /* 0x004fc80000400000 */
[----:B------:R-:W-:Y:S01]  /*2b70*/  FMUL R23, R23, R40 ;  /* 0x0000002817177220 */ /* 0x000fe20000400000 */
[----:B------:R-:W-:Y:S01]  /*2b80*/  FADD R40, R84, 1 ;  /* 0x3f80000054287421 */ /* 0x000fe20000000000 */
[----:B------:R-:W-:Y:S01]  /*2b90*/  FMUL R84, R36, -1.4426950216293334961 ;  /* 0xbfb8aa3b24547820 */ /* 0x000fe20000400000 */
[----:B------:R-:W-:Y:S02]  /*2ba0*/  MUFU.EX2 R7, R7 ;  /* 0x0000000700077308 */ /* 0x000fe40000000800 */
[----:B------:R-:W-:-:S06]  /*2bb0*/  F2FP.BF16.F32.PACK_AB R21, R23, R22 ;  /* 0x000000161715723e */ /* 0x000fcc00000010ff */
[----:B------:R-:W2:Y:S01]  /*2bc0*/  MUFU.RCP R26, R92 ;  /* 0x0000005c001a7308 */ /* 0x000ea20000001000 */
[----:B-1----:R-:W-:Y:S01]  /*2bd0*/  FMUL R93, R56, R41 ;  /* 0x00000029385d7220 */ /* 0x002fe20000400000 */
[----:B------:R-:W-:-:S03]  /*2be0*/  FMUL R83, R59, UR33 ;  /* 0x000000213b537c20 */ /* 0x000fc60008400000 */
[----:B------:R-:W-:Y:S01]  /*2bf0*/  FMUL R24, R24, R93 ;  /* 0x0000005d18187220 */ /* 0x000fe20000400000 */
[----:B------:R-:W-:Y:S01]  /*2c00*/  FADD R93, R4, 1 ;  /* 0x3f800000045d7421 */ /* 0x000fe20000000000 */
[----:B------:R-:W-:Y:S01]  /*2c10*/  FMUL R4, R43, -1.4426950216293334961 ;  /* 0xbfb8aa3b2b047820 */ /* 0x000fe20000400000 */
[----:B------:R-:W1:Y:S08]  /*2c20*/  MUFU.RCP R41, R86 ;  /* 0x0000005600297308 */ /* 0x000e700000001000 */
[----:B------:R-:W3:Y:S01]  /*2c30*/  MUFU.RCP R86, R85 ;  /* 0x0000005500567308 */ /* 0x000ee20000001000 */
[----:B--2---:R-:W-:Y:S01]  /*2c40*/  FMUL R26, R57, R26 ;  /* 0x0000001a391a7220 */ /* 0x004fe20000400000 */
[----:B------:R-:W-:-:S03]  /*2c50*/  FMUL R92, R61, -1.4426950216293334961 ;  /* 0xbfb8aa3b3d5c7820 */ /* 0x000fc60000400000 */
[----:B------:R-:W-:-:S03]  /*2c60*/  FMUL R25, R25, R26 ;  /* 0x0000001a19197220 */ /* 0x000fc60000400000 */
[----:B------:R-:W2:Y:S01]  /*2c70*/  MUFU.RCP R85, R87 ;  /* 0x0000005700557308 */ /* 0x000ea20000001000 */
[----:B-1----:R-:W-:Y:S01]  /*2c80*/  FMUL R41, R44, R41 ;  /* 0x000000292c297220 */ /* 0x002fe20000400000 */
[----:B------:R-:W-:-:S03]  /*2c90*/  F2FP.BF16.F32.PACK_AB R22, R25, R24 ;  /* 0x000000181916723e */ /* 0x000fc600000010ff */
[----:B------:R-:W-:Y:S01]  /*2ca0*/  FMUL R26, R12, R41 ;  /* 0x000000290c1a7220 */ /* 0x000fe20000400000 */
[----:B------:R-:W-:Y:S02]  /*2cb0*/  FMUL R12, R42, -1.4426950216293334961 ;  /* 0xbfb8aa3b2a0c7820 */ /* 0x000fe40000400000 */
[----:B------:R-:W1:Y:S01]  /*2cc0*/  MUFU.EX2 R18, R18 ;  /* 0x0000001200127308 */ /* 0x000e620000000800 */
[----:B---3--:R-:W-:-:S04]  /*2cd0*/  FMUL R86, R47, R86 ;  /* 0x000000562f567220 */ /* 0x008fc80000400000 */
[----:B------:R-:W-:Y:S01]  /*2ce0*/  FMUL R59, R79, R86 ;  /* 0x000000564f3b7220 */ /* 0x000fe20000400000 */
[----:B------:R-:W-:Y:S01]  /*2cf0*/  FADD R79, R7, 1 ;  /* 0x3f800000074f7421 */ /* 0x000fe20000000000 */
[----:B------:R-:W-:Y:S01]  /*2d00*/  FMUL R86, R60, UR33 ;  /* 0x000000213c567c20 */ /* 0x000fe20008400000 */
[----:B------:R-:W-:Y:S01]  /*2d10*/  MUFU.EX2 R15, R15 ;  /* 0x0000000f000f7308 */ /* 0x000fe20000000800 */
[----:B--2---:R-:W-:Y:S01]  /*2d20*/  FMUL R7, R48, R85 ;  /* 0x0000005530077220 */ /* 0x004fe20000400000 */
[----:B------:R-:W-:-:S03]  /*2d30*/  FMUL R87, R65, UR33 ;  /* 0x0000002141577c20 */ /* 0x000fc60008400000 */
[----:B------:R-:W-:Y:S01]  /*2d40*/  FMUL R60, R16, R7 ;  /* 0x00000007103c7220 */ /* 0x000fe20000400000 */
[----:B------:R-:W-:Y:S01]  /*2d50*/  FADD R16, R88, 1 ;  /* 0x3f80000058107421 */ /* 0x000fe20000000000 */
[----:B------:R-:W-:Y:S01]  /*2d60*/  FMUL R7, R86, -1.4426950216293334961 ;  /* 0xbfb8aa3b56077820 */ /* 0x000fe20000400000 */
[----:B------:R-:W2:Y:S01]  /*2d70*/  MUFU.RCP R79, R79 ;  /* 0x0000004f004f7308 */ /* 0x000ea20000001000 */
[----:B-1----:R-:W-:-:S07]  /*2d80*/  FADD R18, R18, 1 ;  /* 0x3f80000012127421 */ /* 0x002fce0000000000 */
[----:B------:R-:W1:Y:S08]  /*2d90*/  MUFU.RCP R40, R40 ;  /* 0x0000002800287308 */ /* 0x000e700000001000 */
[----:B------:R3:W4:Y:S01]  /*2da0*/  MUFU.RCP R85, R89 ;  /* 0x0000005900557308 */ /* 0x0007220000001000 */
[----:B--2---:R-:W-:-:S04]  /*2db0*/  FMUL R88, R49, R79 ;  /* 0x0000004f31587220 */ /* 0x004fc80000400000 */
[----:B------:R-:W-:Y:S01]  /*2dc0*/  FMUL R79, R17, R88 ;  /* 0x00000058114f7220 */ /* 0x000fe20000400000 */
[----:B------:R-:W-:Y:S01]  /*2dd0*/  FADD R17, R90, 1 ;  /* 0x3f8000005a117421 */ /* 0x000fe20000000000 */
[----:B------:R-:W-:Y:S01]  /*2de0*/  FMUL R90, R66, UR33 ;  /* 0x00000021425a7c20 */ /* 0x000fe20008400000 */
[----:B------:R-:W2:Y:S01]  /*2df0*/  MUFU.RCP R16, R16 ;  /* 0x0000001000107308 */ /* 0x000ea20000001000 */
[----:B-1----:R-:W-:-:S04]  /*2e00*/  FMUL R40, R45, R40 ;  /* 0x000000282d287220 */ /* 0x002fc80000400000 */
[----:B------:R-:W-:Y:S01]  /*2e10*/  FMUL R41, R13, R40 ;  /* 0x000000280d297220 */ /* 0x000fe20000400000 */
[----:B------:R-:W-:Y:S02]  /*2e20*/  FMUL R13, R83, -1.4426950216293334961 ;  /* 0xbfb8aa3b530d7820 */ /* 0x000fe40000400000 */
[----:B------:R-:W1:Y:S01]  /*2e30*/  MUFU.RCP R17, R17 ;  /* 0x0000001100117308 */ /* 0x000e620000001000 */
[----:B---3--:R-:W-:Y:S01]  /*2e40*/  FADD R89, R15, 1 ;  /* 0x3f8000000f597421 */ /* 0x008fe20000000000 */
[----:B----4-:R-:W-:Y:S01]  /*2e50*/  FMUL R85, R50, R85 ;  /* 0x0000005532557220 */ /* 0x010fe20000400000 */
[----:B------:R-:W-:Y:S02]  /*2e60*/  F2FP.BF16.F32.PACK_AB R24, R41, R26 ;  /* 0x0000001a2918723e */ /* 0x000fe400000010ff */
[----:B------:R-:W-:Y:S01]  /*2e70*/  F2FP.BF16.F32.PACK_AB R26, R79, R60 ;  /* 0x0000003c4f1a723e */ /* 0x000fe200000010ff */
[----:B------:R-:W-:Y:S01]  /*2e80*/  FMUL R80, R80, R85 ;  /* 0x0000005550507220 */ /* 0x000fe20000400000 */
[----:B------:R-:W-:Y:S01]  /*2e90*/  FMUL R85, R63, UR33 ;  /* 0x000000213f557c20 */ /* 0x000fe20008400000 */
[----:B------:R-:W3:Y:S01]  /*2ea0*/  MUFU.EX2 R81, R81 ;  /* 0x0000005100517308 */ /* 0x000ee20000000800 */
[----:B--2---:R-:W-:-:S02]  /*2eb0*/  FMUL R88, R51, R16 ;  /* 0x0000001033587220 */ /* 0x004fc40000400000 */
[----:B------:R-:W-:Y:S02]  /*2ec0*/  FMUL R15, R85, -1.4426950216293334961 ;  /* 0xbfb8aa3b550f7820 */ /* 0x000fe40000400000 */
[----:B------:R-:W-:Y:S01]  /*2ed0*/  FMUL R63, R19, R88 ;  /* 0x00000058133f7220 */ /* 0x000fe20000400000 */
[----:B------:R-:W-:Y:S02]  /*2ee0*/  FMUL R88, R62, UR33 ;  /* 0x000000213e587c20 */ /* 0x000fe40008400000 */
[----:B------:R-:W2:Y:S01]  /*2ef0*/  MUFU.RCP R93, R93 ;  /* 0x0000005d005d7308 */ /* 0x000ea20000001000 */
[----:B-1----:R-:W-:Y:S01]  /*2f00*/  FMUL R17, R38, R17 ;  /* 0x0000001126117220 */ /* 0x002fe20000400000 */
[----:B------:R-:W-:-:S03]  /*2f10*/  FMUL R16, R88, -1.4426950216293334961 ;  /* 0xbfb8aa3b58107820 */ /* 0x000fc60000400000 */
[----:B------:R-:W-:Y:S01]  /*2f20*/  FMUL R66, R75, R17 ;  /* 0x000000114b427220 */ /* 0x000fe20000400000 */
[----:B------:R-:W-:Y:S02]  /*2f30*/  FMUL R17, R90, -1.4426950216293334961 ;  /* 0xbfb8aa3b5a117820 */ /* 0x000fe40000400000 */
[----:B------:R-:W1:Y:S01]  /*2f40*/  MUFU.EX2 R12, R12 ;  /* 0x0000000c000c7308 */ /* 0x000e620000000800 */
[----:B---3--:R-:W-:-:S07]  /*2f50*/  FADD R75, R81, 1 ;  /* 0x3f800000514b7421 */ /* 0x008fce0000000000 */
[----:B------:R-:W3:Y:S01]  /*2f60*/  MUFU.RCP R18, R18 ;  /* 0x0000001200127308 */ /* 0x000ee20000001000 */
[----:B--2---:R-:W-:-:S04]  /*2f70*/  FMUL R93, R46, R93 ;  /* 0x0000005d2e5d7220 */ /* 0x004fc80000400000 */
[----:B------:R-:W-:Y:S01]  /*2f80*/  FMUL R40, R14, R93 ;  /* 0x0000005d0e287220 */ /* 0x000fe20000400000 */
[----:B------:R-:W-:Y:S02]  /*2f90*/  FMUL R14, R58, -1.4426950216293334961 ;  /* 0xbfb8aa3b3a0e7820 */ /* 0x000fe40000400000 */
[----:B------:R-:W2:Y:S01]  /*2fa0*/  MUFU.EX2 R4, R4 ;  /* 0x0000000400047308 */ /* 0x000ea20000000800 */
[----:B-1----:R-:W-:Y:S01]  /*2fb0*/  FADD R81, R12, 1 ;  /* 0x3f8000000c517421 */ /* 0x002fe20000000000 */
[----:B------:R-:W-:-:S06]  /*2fc0*/  F2FP.BF16.F32.PACK_AB R25, R59, R40 ;  /* 0x000000283b19723e */ /* 0x000fcc00000010ff */
[----:B------:R-:W1:Y:S01]  /*2fd0*/  MUFU.RCP R89, R89 ;  /* 0x0000005900597308 */ /* 0x000e620000001000 */
[----:B---3--:R-:W-:-:S04]  /*2fe0*/  FMUL R19, R5, R18 ;  /* 0x0000001205137220 */ /* 0x008fc80000400000 */
[----:B------:R-:W-:Y:S01]  /*2ff0*/  FMUL R62, R8, R19 ;  /* 0x00000013083e7220 */ /* 0x000fe20000400000 */
[----:B------:R-:W-:Y:S02]  /*3000*/  FMUL R8, R87, -1.4426950216293334961 ;  /* 0xbfb8aa3b57087820 */ /* 0x000fe40000400000 */
[----:B------:R-:W3:Y:S01]  /*3010*/  MUFU.EX2 R84, R84 ;  /* 0x0000005400547308 */ /* 0x000ee20000000800 */
[----:B--2---:R-:W-:-:S07]  /*3020*/  FADD R4, R4, 1 ;  /* 0x3f80000004047421 */ /* 0x004fce0000000000 */
[----:B------:R-:W2:Y:S01]  /*3030*/  MUFU.EX2 R91, R91 ;  /* 0x0000005b005b7308 */ /* 0x000ea20000000800 */
[C---:B-1----:R-:W-:Y:S01]  /*3040*/  FMUL R18, R6.reuse, R89 ;  /* 0x0000005906127220 */ /* 0x042fe20000400000 */
[----:B------:R-:W-:Y:S02]  /*3050*/  F2FP.BF16.F32.PACK_AB R6, R6, R5 ;  /* 0x000000050606723e */ /* 0x000fe400000010ff */
[----:B------:R-:W-:Y:S01]  /*3060*/  F2FP.BF16.F32.PACK_AB R5, R39, R38 ;  /* 0x000000262705723e */ /* 0x000fe200000010ff */
[----:B------:R-:W-:Y:S01]  /*3070*/  FMUL R65, R9, R18 ;  /* 0x0000001209417220 */ /* 0x000fe20000400000 */
[----:B------:R-:W-:Y:S01]  /*3080*/  FMUL R18, R64, -1.4426950216293334961 ;  /* 0xbfb8aa3b40127820 */ /* 0x000fe20000400000 */
[----:B------:R-:W-:Y:S01]  /*3090*/  FMUL R9, R67, -1.4426950216293334961 ;  /* 0xbfb8aa3b43097820 */ /* 0x000fe20000400000 */
[----:B------:R-:W1:Y:S01]  /*30a0*/  MUFU.EX2 R13, R13 ;  /* 0x0000000d000d7308 */ /* 0x000e620000000800 */
[----:B---3--:R-:W-:Y:S01]  /*30b0*/  FADD R89, R84, 1 ;  /* 0x3f80000054597421 */ /* 0x008fe20000000000 */
[----:B------:R-:W-:-:S06]  /*30c0*/  F2FP.BF16.F32.PACK_AB R62, R65, R62 ;  /* 0x0000003e413e723e */ /* 0x000fcc00000010ff */
[----:B------:R-:W3:Y:S01]  /*30d0*/  MUFU.RCP R75, R75 ;  /* 0x0000004b004b7308 */ /* 0x000ee20000001000 */
[----:B--2---:R-:W-:-:S07]  /*30e0*/  FADD R84, R91, 1 ;  /* 0x3f8000005b547421 */ /* 0x004fce0000000000 */
[----:B------:R-:W2:Y:S01]  /*30f0*/  MUFU.RCP R81, R81 ;  /* 0x0000005100517308 */ /* 0x000ea20000001000 */
[----:B-1----:R-:W-:-:S07]  /*3100*/  FADD R12, R13, 1 ;  /* 0x3f8000000d0c7421 */ /* 0x002fce0000000000 */
[----:B------:R-:W1:Y:S01]  /*3110*/  MUFU.EX2 R7, R7 ;  /* 0x0000000700077308 */ /* 0x000e620000000800 */
[----:B---3--:R-:W-:-:S04]  /*3120*/  FMUL R75, R39, R75 ;  /* 0x0000004b274b7220 */ /* 0x008fc80000400000 */
[----:B------:R-:W-:-:S03]  /*3130*/  FMUL R75, R74, R75 ;  /* 0x0000004b4a4b7220 */ /* 0x000fc60000400000 */
[----:B------:R-:W3:Y:S01]  /*3140*/  MUFU.RCP R4, R4 ;  /* 0x0000000400047308 */ /* 0x000ee20000001000 */
[----:B--2---:R-:W-:-:S04]  /*3150*/  FMUL R81, R42, R81 ;  /* 0x000000512a517220 */ /* 0x004fc80000400000 */
[----:B------:R-:W-:-:S03]  /*3160*/  FMUL R78, R78, R81 ;  /* 0x000000514e4e7220 */ /* 0x000fc60000400000 */
[----:B------:R-:W2:Y:S01]  /*3170*/  MUFU.RCP R89, R89 ;  /* 0x0000005900597308 */ /* 0x000ea20000001000 */
[----:B-1----:R-:W-:-:S07]  /*3180*/  FADD R7, R7, 1 ;  /* 0x3f80000007077421 */ /* 0x002fce0000000000 */
[----:B------:R-:W1:Y:S01]  /*3190*/  MUFU.EX2 R14, R14 ;  /* 0x0000000e000e7308 */ /* 0x000e620000000800 */
[----:B---3--:R-:W-:-:S04]  /*31a0*/  FMUL R4, R43, R4 ;  /* 0x000000042b047220 */ /* 0x008fc80000400000 */
[----:B------:R-:W-:-:S03]  /*31b0*/  FMUL R81, R11, R4 ;  /* 0x000000040b517220 */ /* 0x000fc60000400000 */
[----:B------:R-:W3:Y:S01]  /*31c0*/  MUFU.EX2 R92, R92 ;  /* 0x0000005c005c7308 */ /* 0x000ee20000000800 */
[----:B--2---:R-:W-:-:S04]  /*31d0*/  FMUL R74, R36, R89 ;  /* 0x00000059244a7220 */ /* 0x004fc80000400000 */
[----:B------:R-:W-:-:S03]  /*31e0*/  FMUL R74, R77, R74 ;  /* 0x0000004a4d4a7220 */ /* 0x000fc60000400000 */
[----:B------:R-:W2:Y:S01]  /*31f0*/  MUFU.EX2 R8, R8 ;  /* 0x0000000800087308 */ /* 0x000ea20000000800 */
[----:B-1----:R-:W-:-:S07]  /*3200*/  FADD R19, R14, 1 ;  /* 0x3f8000000e137421 */ /* 0x002fce0000000000 */
[----:B------:R-:W1:Y:S01]  /*3210*/  MUFU.RCP R84, R84 ;  /* 0x0000005400547308 */ /* 0x000e620000001000 */
[----:B---3--:R-:W-:-:S07]  /*3220*/  FADD R14, R92, 1 ;  /* 0x3f8000005c0e7421 */ /* 0x008fce0000000000 */
[----:B------:R-:W3:Y:S01]  /*3230*/  MUFU.EX2 R15, R15 ;  /* 0x0000000f000f7308 */ /* 0x000ee20000000800 */
[----:B--2---:R-:W-:Y:S01]  /*3240*/  FADD R4, R8, 1 ;  /* 0x3f80000008047421 */ /* 0x004fe20000000000 */
[----:B------:R-:W-:Y:S01]  /*3250*/  FMUL R8, R30, UR33 ;  /* 0x000000211e087c20 */ /* 0x000fe20008400000 */
[----:B------:R-:W-:-:S05]  /*3260*/  FMUL R30, R34, UR33 ;  /* 0x00000021221e7c20 */ /* 0x000fca0008400000 */
[----:B------:R-:W2:Y:S01]  /*3270*/  MUFU.EX2 R16, R16 ;  /* 0x0000001000107308 */ /* 0x000ea20000000800 */
[----:B-1----:R-:W-:-:S04]  /*3280*/  FMUL R77, R37, R84 ;  /* 0x00000054254d7220 */ /* 0x002fc80000400000 */
[----:B------:R-:W-:-:S03]  /*3290*/  FMUL R77, R76, R77 ;  /* 0x0000004d4c4d7220 */ /* 0x000fc60000400000 */
[----:B------:R-:W1:Y:S01]  /*32a0*/  MUFU.RCP R12, R12 ;  /* 0x0000000c000c7308 */ /* 0x000e620000001000 */
[----:B---3--:R-:W-:Y:S01]  /*32b0*/  FADD R15, R15, 1 ;  /* 0x3f8000000f0f7421 */ /* 0x008fe20000000000 */
[----:B------:R-:W-:-:S06]  /*32c0*/  F2FP.BF16.F32.PACK_AB R60, R77, R74 ;  /* 0x0000004a4d3c723e */ /* 0x000fcc00000010ff */
[----:B------:R-:W3:Y:S01]  /*32d0*/  MUFU.EX2 R18, R18 ;  /* 0x0000001200127308 */ /* 0x000ee20000000800 */
[----:B--2---:R-:W-:-:S07]  /*32e0*/  FADD R91, R16, 1 ;  /* 0x3f800000105b7421 */ /* 0x004fce0000000000 */
[----:B------:R-:W2:Y:S01]  /*32f0*/  MUFU.EX2 R9, R9 ;  /* 0x0000000900097308 */ /* 0x000ea20000000800 */
[----:B-1----:R-:W-:-:S04]  /*3300*/  FMUL R12, R83, R12 ;  /* 0x0000000c530c7220 */ /* 0x002fc80000400000 */
[----:B------:R-:W-:Y:S01]  /*3310*/  FMUL R76, R27, R12 ;  /* 0x0000000c1b4c7220 */ /* 0x000fe20000400000 */
[----:B------:R-:W-:Y:S02]  /*3320*/  MOV R27, UR8 ;  /* 0x00000008001b7c02 */ /* 0x000fe40008000f00 */
[----:B------:R-:W1:Y:S01]  /*3330*/  MUFU.EX2 R17, R17 ;  /* 0x0000001100117308 */ /* 0x000e620000000800 */
[----:B---3--:R-:W-:Y:S01]  /*3340*/  FADD R13, R18, 1 ;  /* 0x3f800000120d7421 */ /* 0x008fe20000000000 */
[----:B------:R-:W-:Y:S01]  /*3350*/  FMUL R18, R33, UR33 ;  /* 0x0000002121127c20 */ /* 0x000fe20008400000 */
[----:B------:R-:W-:Y:S01]  /*3360*/  FMUL R33, R32, UR33 ;  /* 0x0000002120217c20 */ /* 0x000fe20008400000 */
[C---:B------:R-:W-:Y:S02]  /*3370*/  LEA R38, R27.reuse, R2, 0xd ;  /* 0x000000021b267211 */ /* 0x040fe400078e68ff */
[----:B------:R-:W-:Y:S02]  /*3380*/  LEA R39, R27, R69, 0xd ;  /* 0x000000451b277211 */ /* 0x000fe400078e68ff */
[----:B------:R-:W3:Y:S01]  /*3390*/  MUFU.RCP R7, R7 ;  /* 0x0000000700077308 */ /* 0x000ee20000001000 */
[----:B--2---:R-:W-:Y:S01]  /*33a0*/  FADD R12, R9, 1 ;  /* 0x3f800000090c7421 */ /* 0x004fe20000000000 */
[----:B------:R-:W-:-:S06]  /*33b0*/  FMUL R9, R35, UR33 ;  /* 0x0000002123097c20 */ /* 0x000fcc0008400000 */
[----:B------:R-:W2:Y:S01]  /*33c0*/  MUFU.RCP R14, R14 ;  /* 0x0000000e000e7308 */ /* 0x000ea20000001000 */
[----:B-1----:R-:W-:Y:S01]  /*33d0*/  FADD R11, R17, 1 ;  /* 0x3f800000110b7421 */ /* 0x002fe20000000000 */
[----:B------:R-:W-:-:S06]  /*33e0*/  FMUL R17, R31, UR33 ;  /* 0x000000211f117c20 */ /* 0x000fcc0008400000 */
[----:B------:R-:W1:Y:S01]  /*33f0*/  MUFU.RCP R19, R19 ;  /* 0x0000001300137308 */ /* 0x000e620000001000 */
[----:B---3--:R-:W-:-:S04]  /*3400*/  FMUL R7, R86, R7 ;  /* 0x0000000756077220 */ /* 0x008fc80000400000 */
[----:B------:R-:W-:-:S03]  /*3410*/  FMUL R35, R28, R7 ;  /* 0x000000071c237220 */ /* 0x000fc60000400000 */
[----:B------:R-:W3:Y:S01]  /*3420*/  MUFU.RCP R16, R15 ;  /* 0x0000000f00107308 */ /* 0x000ee20000001000 */
[----:B--2---:R-:W-:-:S04]  /*3430*/  FMUL R34, R61, R14 ;  /* 0x0000000e3d227220 */ /* 0x004fc80000400000 */
[----:B------:R-:W-:-:S03]  /*3440*/  FMUL R34, R29, R34 ;  /* 0x000000221d227220 */ /* 0x000fc60000400000 */
[----:B------:R-:W2:Y:S01]  /*3450*/  MUFU.RCP R4, R4 ;  /* 0x0000000400047308 */ /* 0x000ea20000001000 */
[----:B-1----:R-:W-:-:S04]  /*3460*/  FMUL R19, R58, R19 ;  /* 0x000000133a137220 */ /* 0x002fc80000400000 */
[----:B------:R-:W-:Y:S01]  /*3470*/  FMUL R89, R82, R19 ;  /* 0x0000001352597220 */ /* 0x000fe20000400000 */
[----:B------:R-:W-:Y:S02]  /*3480*/  F2FP.BF16.F32.PACK_AB R19, R9, R30 ;  /* 0x0000001e0913723e */ /* 0x000fe400000010ff */
[----:B------:R-:W1:Y:S01]  /*3490*/  MUFU.RCP R91, R91 ;  /* 0x0000005b005b7308 */ /* 0x000e620000001000 */
[----:B---3--:R-:W-:Y:S01]  /*34a0*/  FMUL R14, R85, R16 ;  /* 0x00000010550e7220 */ /* 0x008fe20000400000 */
[----:B------:R-:W-:Y:S02]  /*34b0*/  F2FP.BF16.F32.PACK_AB R16, R29, R28 ;  /* 0x0000001c1d10723e */ /* 0x000fe400000010ff */
[----:B------:R-:W-:Y:S01]  /*34c0*/  F2FP.BF16.F32.PACK_AB R15, R83, R58 ;  /* 0x0000003a530f723e */ /* 0x000fe200000010ff */
[C---:B------:R-:W-:Y:S01]  /*34d0*/  FMUL R31, R17.reuse, R14 ;  /* 0x0000000e111f7220 */ /* 0x040fe20000400000 */
[----:B------:R-:W-:Y:S02]  /*34e0*/  F2FP.BF16.F32.PACK_AB R17, R17, R8 ;  /* 0x000000081111723e */ /* 0x000fe400000010ff */
[----:B------:R-:W3:Y:S01]  /*34f0*/  MUFU.RCP R13, R13 ;  /* 0x0000000d000d7308 */ /* 0x000ee20000001000 */
[----:B--2---:R-:W-:Y:S01]  /*3500*/  FMUL R7, R87, R4 ;  /* 0x0000000457077220 */ /* 0x004fe20000400000 */
[----:B------:R-:W-:-:S02]  /*3510*/  LEA R4, R10, R69, 0xd ;  /* 0x000000450a047211 */ /* 0x000fc400078e68ff */
[----:B------:R-:W-:Y:S01]  /*3520*/  F2FP.BF16.F32.PACK_AB R10, R49, R48 ;  /* 0x00000030310a723e */ /* 0x000fe200000010ff */
[C---:B------:R-:W-:Y:S01]  /*3530*/  FMUL R28, R18.reuse, R7 ;  /* 0x00000007121c7220 */ /* 0x040fe20000400000 */
[----:B------:R-:W-:Y:S02]  /*3540*/  F2FP.BF16.F32.PACK_AB R18, R18, R33 ;  /* 0x000000211212723e */ /* 0x000fe400000010ff */
[----:B------:R-:W2:Y:S01]  /*3550*/  MUFU.RCP R11, R11 ;  /* 0x0000000b000b7308 */ /* 0x000ea20000001000 */
[----:B-1----:R-:W-:Y:S01]  /*3560*/  FMUL R91, R88, R91 ;  /* 0x0000005b585b7220 */ /* 0x002fe20000400000 */
[----:B------:R-:W-:Y:S01]  /*3570*/  F2FP.BF16.F32.PACK_AB R7, R43, R42 ;  /* 0x0000002a2b07723e */ /* 0x000fe200000010ff */
[----:B------:R1:W-:Y:S01]  /*3580*/  STS.128 [R4], R16 ;  /* 0x0000001004007388 */ /* 0x0003e20000000c00 */
[----:B------:R-:W-:Y:S01]  /*3590*/  F2FP.BF16.F32.PACK_AB R14, R57, R56 ;  /* 0x00000038390e723e */ /* 0x000fe200000010ff */
[----:B------:R-:W-:Y:S01]  /*35a0*/  FMUL R32, R8, R91 ;  /* 0x0000005b08207220 */ /* 0x000fe20000400000 */
[----:B------:R-:W-:-:S02]  /*35b0*/  F2FP.BF16.F32.PACK_AB R23, R76, R89 ;  /* 0x000000594c17723e */ /* 0x000fc400000010ff */
[----:B------:R-:W4:Y:S01]  /*35c0*/  MUFU.RCP R12, R12 ;  /* 0x0000000c000c7308 */ /* 0x000f220000001000 */
[----:B---3--:R-:W-:Y:S01]  /*35d0*/  FMUL R8, R64, R13 ;  /* 0x0000000d40087220 */ /* 0x008fe20000400000 */
[----:B------:R-:W-:-:S03]  /*35e0*/  F2FP.BF16.F32.PACK_AB R13, R55, R54 ;  /* 0x00000036370d723e */ /* 0x000fc600000010ff */
[----:B------:R-:W-:Y:S01]  /*35f0*/  FMUL R33, R33, R8 ;  /* 0x0000000821217220 */ /* 0x000fe20000400000 */
[----:B------:R-:W-:Y:S01]  /*3600*/  F2FP.BF16.F32.PACK_AB R8, R45, R44 ;  /* 0x0000002c2d08723e */ /* 0x000fe200000010ff */
[----:B--2---:R-:W-:-:S04]  /*3610*/  FMUL R11, R90, R11 ;  /* 0x0000000b5a0b7220 */ /* 0x004fc80000400000 */
[----:B------:R-:W-:Y:S01]  /*3620*/  FMUL R30, R30, R11 ;  /* 0x0000000b1e1e7220 */ /* 0x000fe20000400000 */
[----:B------:R-:W-:Y:S01]  /*3630*/  F2FP.BF16.F32.PACK_AB R11, R51, R50 ;  /* 0x00000032330b723e */ /* 0x000fe200000010ff */
[----:B----4-:R-:W-:-:S04]  /*3640*/  FMUL R12, R67, R12 ;  /* 0x0000000c430c7220 */ /* 0x010fc80000400000 */
[----:B------:R-:W-:Y:S01]  /*3650*/  FMUL R29, R9, R12 ;  /* 0x0000000c091d7220 */ /* 0x000fe20000400000 */
[----:B------:R-:W-:Y:S02]  /*3660*/  F2FP.BF16.F32.PACK_AB R9, R47, R46 ;  /* 0x0000002e2f09723e */ /* 0x000fe400000010ff */
[----:B------:R-:W-:Y:S02]  /*3670*/  F2FP.BF16.F32.PACK_AB R12, R53, R52 ;  /* 0x00000034350c723e */ /* 0x000fe400000010ff */
[----:B-1----:R-:W-:Y:S02]  /*3680*/  F2FP.BF16.F32.PACK_AB R4, R37, R36 ;  /* 0x000000242504723e */ /* 0x002fe400000010ff */
[C---:B------:R-:W-:Y:S02]  /*3690*/  LEA R37, R27.reuse, R3, 0xd ;  /* 0x000000031b257211 */ /* 0x040fe400078e68ff */
[----:B------:R-:W-:Y:S01]  /*36a0*/  LEA R36, R27, R68, 0xd ;  /* 0x000000441b247211 */ /* 0x000fe200078e68ff */
[----:B------:R1:W-:Y:S01]  /*36b0*/  STS.128 [R38], R4 ;  /* 0x0000000426007388 */ /* 0x0003e20000000c00 */
[----:B------:R-:W-:-:S02]  /*36c0*/  F2FP.BF16.F32.PACK_AB R16, R61, R86 ;  /* 0x000000563d10723e */ /* 0x000fc400000010ff */
[----:B------:R-:W-:Y:S01]  /*36d0*/  F2FP.BF16.F32.PACK_AB R17, R85, R88 ;  /* 0x000000585511723e */ /* 0x000fe200000010ff */
[----:B------:R2:W-:Y:S01]  /*36e0*/  STS.128 [R37], R8 ;  /* 0x0000000825007388 */ /* 0x0005e20000000c00 */
[----:B------:R-:W-:Y:S02]  /*36f0*/  F2FP.BF16.F32.PACK_AB R18, R87, R64 ;  /* 0x000000405712723e */ /* 0x000fe400000010ff */
[----:B------:R-:W-:Y:S01]  /*3700*/  F2FP.BF16.F32.PACK_AB R19, R67, R90 ;  /* 0x0000005a4313723e */ /* 0x000fe200000010ff */
[----:B------:R3:W-:Y:S01]  /*3710*/  STS.128 [R36], R12 ;  /* 0x0000000c24007388 */ /* 0x0007e20000000c00 */
[----:B------:R-:W-:Y:S02]  /*3720*/  F2FP.BF16.F32.PACK_AB R27, R63, R80 ;  /* 0x000000503f1b723e */ /* 0x000fe400000010ff */
[----:B------:R-:W-:Y:S01]  /*3730*/  F2FP.BF16.F32.PACK_AB R61, R75, R66 ;  /* 0x000000424b3d723e */ /* 0x000fe200000010ff */
[----:B------:R3:W-:Y:S01]  /*3740*/  STS.128 [R39], R16 ;  /* 0x0000001027007388 */ /* 0x0007e20000000c00 */
[----:B------:R-:W-:-:S02]  /*3750*/  F2FP.BF16.F32.PACK_AB R63, R81, R78 ;  /* 0x0000004e513f723e */ /* 0x000fc400000010ff */
[----:B-1----:R-:W-:Y:S02]  /*3760*/  F2FP.BF16.F32.PACK_AB R4, R34, R35 ;  /* 0x000000232204723e */ /* 0x002fe400000010ff */
[----:B------:R-:W-:Y:S02]  /*3770*/  F2FP.BF16.F32.PACK_AB R5, R31, R32 ;  /* 0x000000201f05723e */ /* 0x000fe400000010ff */
[----:B--2---:R-:W-:Y:S02]  /*3780*/  MOV R8, UR4 ;  /* 0x0000000400087c02 */ /* 0x004fe40008000f00 */
[----:B------:R-:W-:Y:S02]  /*3790*/  F2FP.BF16.F32.PACK_AB R6, R28, R33 ;  /* 0x000000211c06723e */ /* 0x000fe400000010ff */
[C---:B------:R-:W-:Y:S02]  /*37a0*/  LEA R10, R8.reuse, R70, 0xd ;  /* 0x00000046080a7211 */ /* 0x040fe400078e68ff */
[----:B------:R-:W-:-:S02]  /*37b0*/  LEA R9, R8, R71, 0xd ;  /* 0x0000004708097211 */ /* 0x000fc400078e68ff */
[C---:B------:R-:W-:Y:S01]  /*37c0*/  LEA R11, R8.reuse, R72, 0xd ;  /* 0x00000048080b7211 */ /* 0x040fe200078e68ff */
[----:B------:R3:W-:Y:S01]  /*37d0*/  STS.128 [R10], R60 ;  /* 0x0000003c0a007388 */ /* 0x0007e20000000c00 */
[----:B------:R-:W-:Y:S02]  /*37e0*/  F2FP.BF16.F32.PACK_AB R7, R29, R30 ;  /* 0x0000001e1d07723e */ /* 0x000fe400000010ff */
[----:B------:R-:W-:Y:S01]  /*37f0*/  LEA R8, R8, R73, 0xd ;  /* 0x0000004908087211 */ /* 0x000fe200078e68ff */
[----:B------:R3:W-:Y:S04]  /*3800*/  STS.128 [R9], R24 ;  /* 0x0000001809007388 */ /* 0x0007e80000000c00 */
[----:B------:R3:W-:Y:S04]  /*3810*/  STS.128 [R11], R20 ;  /* 0x000000140b007388 */ /* 0x0007e80000000c00 */
[----:B------:R3:W-:Y:S01]  /*3820*/  STS.128 [R8], R4 ;  /* 0x0000000408007388 */ /* 0x0007e20000000c00 */
[----:B------:R1:W-:Y:S06]  /*3830*/  MEMBAR.ALL.CTA ;  /* 0x0000000000007992 */ /* 0x0003ec0000008000 */
[----:B-1----:R-:W1:Y:S02]  /*3840*/  FENCE.VIEW.ASYNC.S ;  /* 0x00000000000073c6 */ /* 0x002e640000000000 */
[----:B-1----:R-:W-:Y:S06]  /*3850*/  BAR.SYNC.DEFER_BLOCKING 0x1, 0x80 ;  /* 0x0042000000007b1d */ /* 0x002fec0000010000 */
[----:B------:R-:W-:Y:S05]  /*3860*/  BRA.U UP0, `(.L_x_37) ;  /* 0x0000000100507547 */ /* 0x000fea000b800000 */
[----:B------:R-:W-:Y:S02]  /*3870*/  USHF.L.U32 UR12, UR12, 0xc, URZ ;  /* 0x0000000c0c0c7899 */ /* 0x000fe400080006ff */
[----:B------:R-:W-:Y:S02]  /*3880*/  USHF.L.U32 UR8, UR8, 0xc, URZ ;  /* 0x0000000c08087899 */ /* 0x000fe400080006ff */
[----:B------:R-:W-:Y:S02]  /*3890*/  USHF.L.U32 UR4, UR4, 0xc, URZ ;  /* 0x0000000c04047899 */ /* 0x000fe400080006ff */
[----:B------:R-:W-:Y:S02]  /*38a0*/  UIADD3 UR12, UPT, UPT, UR12, UR12, URZ ;  /* 0x0000000c0c0c7290 */ /* 0x000fe4000fffe0ff */
[----:B------:R-:W-:Y:S02]  /*38b0*/  ULEA UR13, UR34, UR13, 0x7 ;  /* 0x0000000d220d7291 */ /* 0x000fe4000f8e38ff */
[----:B------:R-:W-:-:S02]  /*38c0*/  UIADD3 UR8, UPT, UPT, UR8, UR8, URZ ;  /* 0x0000000808087290 */ /* 0x000fc4000fffe0ff */
[----:B------:R-:W-:Y:S02]  /*38d0*/  ULEA UR5, UR34, UR5, 0x2 ;  /* 0x0000000522057291 */ /* 0x000fe4000f8e10ff */
[----:B------:R-:W-:Y:S02]  /*38e0*/  UIADD3 UR4, UPT, UPT, UR29, UR4, UR4 ;  /* 0x000000041d047290 */ /* 0x000fe4000fffe004 */
[----:B------:R-:W-:Y:S02]  /*38f0*/  UIADD3 UR12, UPT, UPT, UR12, 0x400, UR29 ;  /* 0x000004000c0c7890 */ /* 0x000fe4000fffe01d */
[----:B------:R-:W-:Y:S02]  /*3900*/  UIADD3 UR9, UPT, UPT, UR13, 0x20, URZ ;  /* 0x000000200d097890 */ /* 0x000fe4000fffe0ff */
[----:B------:R-:W-:Y:S02]  /*3910*/  UIADD3 UR8, UPT, UPT, UR8, 0x400, UR29 ;  /* 0x0000040008087890 */ /* 0x000fe4000fffe01d */
[----:B------:R-:W-:-:S02]  /*3920*/  USHF.L.U32 UR5, UR5, 0x4, URZ ;  /* 0x0000000405057899 */ /* 0x000fc400080006ff */
[----:B------:R-:W-:Y:S01]  /*3930*/  UIADD3 UR4, UPT, UPT, UR4, 0x8400, URZ ;  /* 0x0000840004047890 */ /* 0x000fe2000fffe0ff */
[----:B------:R1:W-:Y:S01]  /*3940*/  UTMASTG.2D [UR12], [UR38], desc[URZ] ;  /* 0x0000ff0c260073b5 */ /* 0x0003e20008009000 */
[----:B------:R-:W-:Y:S01]  /*3950*/  UMOV UR10, UR14 ;  /* 0x0000000e000a7c82 */ /* 0x000fe20008000000 */
[----:B------:R-:W-:Y:S02]  /*3960*/  UMOV UR6, UR14 ;  /* 0x0000000e00067c82 */ /* 0x000fe40008000000 */
[----:B------:R1:W-:Y:S04]  /*3970*/  UTMASTG.2D [UR8], [UR38], desc[URZ] ;  /* 0x0000ff08260073b5 */ /* 0x0003e80008009000 */
[----:B------:R1:W-:Y:S01]  /*3980*/  UTMASTG.2D [UR4], [UR36], desc[URZ] ;  /* 0x0000ff04240073b5 */ /* 0x0003e20008009000 */
[----:B------:R0:W-:Y:S01]  /*3990*/  UTMACMDFLUSH ;  /* 0x00000000000079b7 */ /* 0x0001e20000000000 */
[----:B-1----:R-:W-:-:S04]  /*39a0*/  DEPBAR.LE SB0, 0x3 ;  /* 0x000080c00000791a */ /* 0x002fc80000000000 */
.L_x_37:
[----:B------:R-:W-:Y:S01]  /*39b0*/  BAR.SYNC.DEFER_BLOCKING 0x1, 0x80 ;  /* 0x0042000000007b1d */ /* 0x000fe20000010000 */
[----:B------:R-:W-:Y:S02]  /*39c0*/  UPLOP3.LUT UP0, UPT, UPT, UPT, UP1, 0x80, 0x8 ;  /* 0x000000000008789c */ /* 0x000fe40003f0f010 */
[----:B------:R-:W-:-:S03]  /*39d0*/  UPLOP3.LUT UP1, UPT, UPT, UPT, UPT, 0x40, 0x4 ;  /* 0x000000000004789c */ /* 0x000fc60003f2e870 */
[----:B------:R-:W-:-:S04]  /*39e0*/  UMOV UR5, 0x2 ;  /* 0x0000000200057882 */ /* 0x000fc80000000000 */
[----:B------:R-:W-:Y:S05]  /*39f0*/  BRA.U UP0, `(.L_x_38) ;  /* 0xffffffe900107547 */ /* 0x000fea000b83ffff */
[----:B------:R-:W1:Y:S01]  /*3a00*/  LDCU.64 UR4, c[0x0][0x5c0] ;  /* 0x0000b800ff0477ac */ /* 0x000e620008000a00 */
[----:B------:R-:W-:Y:S01]  /*3a10*/  ULEA.HI.SX32 UR27, UR26, UR27, 0x1e ;  /* 0x0000001b1a1b7291 */ /* 0x000fe2000f8ff2ff */
[----:B------:R-:W-:Y:S01]  /*3a20*/  ELECT P0, URZ, PT ;  /* 0x0000000000ff782f */ /* 0x000fe20003800000 */
[----:B------:R-:W-:Y:S02]  /*3a30*/  UIADD3 UR23, UPT, UPT, UR23, 0x1, URZ ;  /* 0x0000000117177890 */ /* 0x000fe4000fffe0ff */
[----:B------:R-:W-:Y:S02]  /*3a40*/  UIADD3 UR24, UPT, UPT, UR24, 0x1, URZ ;  /* 0x0000000118187890 */ /* 0x000fe4000fffe0ff */
[----:B------:R-:W-:-:S04]  /*3a50*/  UISETP.NE.AND UP0, UPT, UR23, 0x2, UPT ;  /* 0x000000021700788c */ /* 0x000fc8000bf05270 */
[----:B------:R-:W-:Y:S02]  /*3a60*/  USEL UR23, UR23, URZ, UP0 ;  /* 0x000000ff17177287 */ /* 0x000fe40008000000 */
[----:B-1----:R-:W-:Y:S02]  /*3a70*/  UIMAD.WIDE.U32 UR8, UR27, UR5, URZ ;  /* 0x000000051b0872a5 */ /* 0x002fe4000f8e00ff */
[----:B---3--:R-:W-:Y:S01]  /*3a80*/  @P0 IMAD.MOV.U32 R4, RZ, RZ, 0x1 ;  /* 0x00000001ff040424 */ /* 0x008fe200078e00ff */
[----:B------:R-:W1:Y:S03]  /*3a90*/  LDCU UR5, c[0x0][0x5d0] ;  /* 0x0000ba00ff0577ac */ /* 0x000e660008000800 */
[----:B------:R2:W-:Y:S01]  /*3aa0*/  @P0 SYNCS.ARRIVE.TRANS64.ART0 RZ, [UR22+0x60], R4 ;  /* 0x00006004ffff09a7 */ /* 0x0005e20008500016 */
        /* <DEDUP_REMOVED lines=10> */
[----:B------:R-:W-:-:S04]  /*3b50*/  UIADD3 UR6, UPT, UPT, UR9, UR6, URZ ;  /* 0x0000000609067290 */ /* 0x000fc8000fffe0ff */
[----:B------:R-:W-:-:S04]  /*3b60*/  USHF.R.U32.HI UR6, URZ, UR15, UR6 ;  /* 0x0000000fff067299 */ /* 0x000fc80008011606 */
[----:B-1----:R-:W-:-:S07]  /*3b70*/  UIMAD.WIDE.U32 UR8, UR6, UR5, URZ ;  /* 0x00000005060872a5 */ /* 0x002fce000f8e00ff */
[----:B------:R-:W-:Y:S02]  /*3b80*/  UMOV UR5, UR9 ;  /* 0x0000000900057c82 */ /* 0x000fe40008000000 */
[----:B------:R-:W-:-:S04]  /*3b90*/  UIADD3 UR8, UPT, UPT, UR6, -UR5, URZ ;  /* 0x8000000506087290 */ /* 0x000fc8000fffe0ff */
[----:B------:R-:W-:-:S04]  /*3ba0*/  USHF.R.U32.HI UR8, URZ, UR17, UR8 ;  /* 0x00000011ff087299 */ /* 0x000fc80008011608 */
[----:B------:R-:W-:Y:S01]  /*3bb0*/  UIADD3 UR8, UPT, UPT, UR5, UR8, URZ ;  /* 0x0000000805087290 */ /* 0x000fe2000fffe0ff */
[----:B------:R-:W1:Y:S03]  /*3bc0*/  LDCU UR5, c[0x0][0x5cc] ;  /* 0x0000b980ff0577ac */ /* 0x000e660008000800 */
[----:B------:R-:W-:-:S04]  /*3bd0*/  USHF.R.U32.HI UR8, URZ, UR16, UR8 ;  /* 0x00000010ff087299 */ /* 0x000fc80008011608 */
[----:B------:R-:W-:-:S04]  /*3be0*/  UIADD3 UR8, UPT, UPT, -UR8, URZ, URZ ;  /* 0x000000ff08087290 */ /* 0x000fc8000fffe1ff */
[----:B------:R-:W-:Y:S02]  /*3bf0*/  UIMAD UR34, UR4, UR8, UR6 ;  /* 0x00000008042272a4 */ /* 0x000fe4000f8e0206 */
[----:B------:R-:W-:Y:S02]  /*3c00*/  USEL UR4, URZ, 0x1, UP0 ;  /* 0x00000001ff047887 */ /* 0x000fe40008000000 */
[----:B------:R-:W-:Y:S02]  /*3c10*/  UISETP.GE.AND UP0, UPT, UR27, 0x100, UPT ;  /* 0x000001001b00788c */ /* 0x000fe4000bf06270 */
[----:B------:R-:W-:Y:S02]  /*3c20*/  UIADD3 UR6, UPT, UPT, -UR6, URZ, URZ ;  /* 0x000000ff06067290 */ /* 0x000fe4000fffe1ff */
[----:B------:R-:W-:Y:S02]  /*3c30*/  LOP3.LUT R0, R0, UR4, RZ, 0x3c, !PT ;  /* 0x0000000400007c12 */ /* 0x000fe4000f8e3cff */
[----:B-1----:R-:W-:-:S03]  /*3c40*/  UIMAD UR14, UR5, UR6, UR14 ;  /* 0x00000006050e72a4 */ /* 0x002fc6000f8e020e */
[----:B--2---:R-:W-:Y:S09]  /*3c50*/  BRA.U !UP0, `(.L_x_39) ;  /* 0xffffffe508387547 */ /* 0x004ff2000b83ffff */
.L_x_35:
[----:B------:R-:W-:-:S09]  /*3c60*/  UISETP.NE.AND UP0, UPT, UR21, URZ, UPT ;  /* 0x000000ff1500728c */ /* 0x000fd2000bf05270 */
[----:B------:R-:W-:Y:S05]  /*3c70*/  BRA.U UP0, `(.L_x_40) ;  /* 0x00000001001c7547 */ /* 0x000fea000b800000 */
[----:B------:R-:W1:Y:S01]  /*3c80*/  S2UR UR4, SR_CgaCtaId ;  /* 0x00000000000479c3 */ /* 0x000e620000008800 */
[----:B------:R-:W-:Y:S01]  /*3c90*/  ELECT P0, URZ, PT ;  /* 0x0000000000ff782f */ /* 0x000fe20003800000 */
[----:B------:R-:W-:Y:S01]  /*3ca0*/  HFMA2 R0, -RZ, RZ, 0, 5.9604644775390625e-08 ;  /* 0x00000001ff007431 */ /* 0x000fe200000001ff */
[----:B------:R-:W-:-:S05]  /*3cb0*/  UMOV UR5, 0x40 ;  /* 0x0000004000057882 */ /* 0x000fca0000000000 */
[----:B------:R-:W-:Y:S01]  /*3cc0*/  UVIRTCOUNT.DEALLOC.SMPOOL 0x80 ;  /* 0x000000800000784c */ /* 0x000fe20000000000 */
[----:B-1----:R-:W-:-:S09]  /*3cd0*/  ULEA UR4, UR4, UR5, 0x18 ;  /* 0x0000000504047291 */ /* 0x002fd2000f8ec0ff */
[----:B------:R1:W-:Y:S03]  /*3ce0*/  @P0 STS.U8 [UR4], R0 ;  /* 0x00000000ff000988 */ /* 0x0003e60008000004 */
.L_x_40:
[----:B------:R-:W-:Y:S06]  /*3cf0*/  BAR.SYNC.DEFER_BLOCKING 0x1, 0x80 ;  /* 0x0042000000007b1d */ /* 0x000fec0000010000 */
[----:B------:R-:W-:Y:S05]  /*3d00*/  BRA.U UP0, `(.L_x_41) ;  /* 0x0000000100a07547 */ /* 0x000fea000b800000 */
[----:B------:R-:W2:Y:S01]  /*3d10*/  S2UR UR4, SR_CgaCtaId ;  /* 0x00000000000479c3 */ /* 0x000ea20000008800 */
[----:B------:R-:W-:Y:S01]  /*3d20*/  NOP ;  /* 0x0000000000007918 */ /* 0x000fe20000000000 */
[----:B------:R-:W-:Y:S01]  /*3d30*/  UMOV UR5, 0x50 ;  /* 0x0000005000057882 */ /* 0x000fe20000000000 */
[----:B------:R-:W-:Y:S01]  /*3d40*/  ULOP3.LUT UR9, UR28, 0xffff, URZ, 0xc0, !UPT ;  /* 0x0000ffff1c097892 */ /* 0x000fe2000f8ec0ff */
[----:B------:R-:W-:-:S03]  /*3d50*/  UMOV UR6, 0xff ;  /* 0x000000ff00067882 */ /* 0x000fc60000000000 */
[----:B------:R-:W-:-:S04]  /*3d60*/  USHF.R.U32.HI UR9, URZ, 0x5, UR9 ;  /* 0x00000005ff097899 */ /* 0x000fc80008011609 */
[----:B------:R-:W-:Y:S02]  /*3d70*/  UIADD3 UR8, UPT, UPT, UR9, 0x10, URZ ;  /* 0x0000001009087890 */ /* 0x000fe4000fffe0ff */
[----:B------:R-:W-:Y:S02]  /*3d80*/  USHF.L.U32 UR6, UR6, UR9, URZ ;  /* 0x0000000906067299 */ /* 0x000fe400080006ff */
[----:B--2---:R-:W-:-:S03]  /*3d90*/  ULEA UR4, UR4, UR5, 0x18 ;  /* 0x0000000504047291 */ /* 0x004fc6000f8ec0ff */
[----:B------:R-:W-:Y:S02]  /*3da0*/  UMOV UR5, 0x1 ;  /* 0x0000000100057882 */ /* 0x000fe40000000000 */
[----:B------:R-:W-:-:S04]  /*3db0*/  USHF.L.U32 UR8, UR5, UR8, URZ ;  /* 0x0000000805087299 */ /* 0x000fc800080006ff */
[----:B-1----:R-:W1:Y:S01]  /*3dc0*/  LDS R0, [UR4] ;  /* 0x00000004ff007984 */ /* 0x002e620008000800 */
[----:B------:R-:W-:-:S04]  /*3dd0*/  ULOP3.LUT UR8, UR8, UR6, URZ, 0xfc, !UPT ;  /* 0x0000000608087292 */ /* 0x000fc8000f8efcff */
[----:B------:R-:W-:Y:S01]  /*3de0*/  ULOP3.LUT UR6, UR8, 0xffff, URZ, 0xc0, !UPT ;  /* 0x0000ffff08067892 */ /* 0x000fe2000f8ec0ff */
[----:B-1----:R-:W-:-:S13]  /*3df0*/  R2UR UR7, R0 ;  /* 0x00000000000772ca */ /* 0x002fda00000e0000 */
[----:B------:R-:W-:-:S04]  /*3e00*/  ULOP3.LUT UR5, UR8, 0xffff, UR7, 0x80, !UPT ;  /* 0x0000ffff08057892 */ /* 0x000fc8000f8e8007 */
[----:B------:R-:W-:-:S09]  /*3e10*/  UISETP.NE.AND UP0, UPT, UR5, UR6, UPT ;  /* 0x000000060500728c */ /* 0x000fd2000bf05270 */
[----:B------:R-:W-:Y:S05]  /*3e20*/  BRA.U UP0, `(.L_x_42) ;  /* 0x00000001004c7547 */ /* 0x000fea000b800000 */
[----:B------:R-:W-:Y:S02]  /*3e30*/  USHF.R.U32.HI UR5, URZ, 0x10, UR8 ;  /* 0x00000010ff057899 */ /* 0x000fe40008011608 */
[----:B------:R-:W-:-:S04]  /*3e40*/  USHF.R.U32.HI UR6, URZ, 0x10, UR7 ;  /* 0x00000010ff067899 */ /* 0x000fc80008011607 */
[----:B------:R-:W-:-:S04]  /*3e50*/  ULOP3.LUT UR6, UR6, UR5, URZ, 0xc0, !UPT ;  /* 0x0000000506067292 */ /* 0x000fc8000f8ec0ff */
[----:B------:R-:W-:-:S09]  /*3e60*/  UISETP.NE.AND UP0, UPT, UR6, UR5, UPT ;  /* 0x000000050600728c */ /* 0x000fd2000bf05270 */
[----:B------:R-:W-:Y:S05]  /*3e70*/  BRA.U UP0, `(.L_x_43) ;  /* 0x00000001002c7547 */ /* 0x000fea000b800000 */
[----:B------:R-:W1:Y:S01]  /*3e80*/  S2R R2, SR_LANEID ;  /* 0x0000000000027919 */ /* 0x000e620000000000 */
[----:B------:R-:W-:Y:S01]  /*3e90*/  ULOP3.LUT UR8, URZ, UR8, URZ, 0x33, !UPT ;  /* 0x00000008ff087292 */ /* 0x000fe2000f8e33ff */
[----:B------:R-:W-:Y:S02]  /*3ea0*/  VOTEU.ANY UR6, UPT, PT ;  /* 0x0000000000067886 */ /* 0x000fe400038e0100 */
[----:B------:R-:W-:-:S03]  /*3eb0*/  UFLO.U32 UR6, UR6 ;  /* 0x00000006000672bd */ /* 0x000fc600080e0000 */
[----:B------:R-:W-:-:S04]  /*3ec0*/  IMAD.U32 R0, RZ, RZ, UR8 ;  /* 0x00000008ff007e24 */ /* 0x000fc8000f8e00ff */
[----:B------:R-:W2:Y:S02]  /*3ed0*/  REDUX UR5, R0 ;  /* 0x00000000000573c4 */ /* 0x000ea40000000000 */
[----:B------:R3:W-:Y:S01]  /*3ee0*/  UTCATOMSWS.AND URZ, UR8 ;  /* 0x0000000800ff79e3 */ /* 0x0007e20008000000 */
[----:B-1----:R-:W-:Y:S02]  /*3ef0*/  ISETP.EQ.U32.AND P0, PT, R2, UR6, PT ;  /* 0x0000000602007c0c */ /* 0x002fe4000bf02070 */
[----:B--2---:R-:W-:-:S11]  /*3f00*/  MOV R2, UR5 ;  /* 0x0000000500027c02 */ /* 0x004fd60008000f00 */
[----:B------:R3:W-:Y:S01]  /*3f10*/  @P0 ATOMS.AND RZ, [UR4], R2 ;  /* 0x00000002ffff098c */ /* 0x0007e2000a800004 */
[----:B------:R-:W-:Y:S05]  /*3f20*/  BRA `(.L_x_44) ;  /* 0x0000000000147947 */ /* 0x000fea0003800000 */
.L_x_43:
[----:B------:R-:W-:Y:S02]  /*3f30*/  MOV R2, 0x3f50 ;  /* 0x00003f5000027802 */ /* 0x000fe40000000f00 */
[----:B------:R-:W-:Y:S05]  /*3f40*/  CALL.REL.NOINC `($__internal_0_$__cuda_sm10x_tcgen05_guardrail_trap_col_being_dealloced_not_returned_by_alloc) ;  /* 0x0000000000cc7944 */ /* 0x000fea0003c00000 */
[----:B------:R-:W-:Y:S05]  /*3f50*/  BRA `(.L_x_44) ;  /* 0x0000000000087947 */ /* 0x000fea0003800000 */
.L_x_42:
[----:B------:R-:W-:Y:S02]  /*3f60*/  MOV R2, 0x3f80 ;  /* 0x00003f8000027802 */ /* 0x000fe40000000f00 */
[----:B------:R-:W-:Y:S05]  /*3f70*/  CALL.REL.NOINC `($__internal_2_$__cuda_sm10x_tcgen05_guardrail_trap_unallocated_columns_being_dealloced) ;  /* 0x0000000000d87944 */ /* 0x000fea0003c00000 */
.L_x_44:
[----:B------:R-:W-:Y:S01]  /*3f80*/  NOP ;  /* 0x0000000000007918 */ /* 0x000fe20000000000 */
.L_x_41:
[----:B------:R-:W-:-:S04]  /*3f90*/  DEPBAR.LE SB0, 0x0 ;  /* 0x000080000000791a */ /* 0x000fc80000000000 */
[----:B---3--:R-:W-:Y:S05]  /*3fa0*/  EXIT ;  /* 0x000000000000794d */ /* 0x008fea0003800000 */
.L_x_18:
[----:B------:R-:W-:Y:S02]  /*3fb0*/  MOV R4, UR13 ;  /* 0x0000000d00047c02 */ /* 0x000fe40008000f00 */
[----:B------:R-:W-:Y:S02]  /*3fc0*/  MOV R5, UR13 ;  /* 0x0000000d00057c02 */ /* 0x000fe40008000f00 */
[----:B------:R-:W-:-:S07]  /*3fd0*/  MOV R0, UR9 ;  /* 0x0000000900007c02 */ /* 0x000fce0008000f00 */
.L_x_45:
[----:B-1----:R1:W2:Y:S02]  /*3fe0*/  SYNCS.PHASECHK.TRANS64.TRYWAIT P0, [R0+URZ+0x28], R5 ;  /* 0x00002805000075a7 */ /* 0x0022a400080011ff */
[----:B--2---:R-:W-:Y:S05]  /*3ff0*/  @!P0 NANOSLEEP.SYNCS 0x989680 ;  /* 0x009896800000895d */ /* 0x004fea0003900000 */
[----:B------:R-:W2:Y:S02]  /*4000*/  @!P0 SYNCS.PHASECHK.TRANS64 P0, [R0+URZ+0x28], R5 ;  /* 0x00002805000085a7 */ /* 0x000ea400080010ff */
[----:B--2---:R-:W-:Y:S05]  /*4010*/  @!P0 BRA `(.L_x_45) ;  /* 0xfffffffc00f08947 */ /* 0x004fea000383ffff */
[----:B------:R-:W-:Y:S05]  /*4020*/  BRA `(.L_x_17) ;  /* 0xffffffc800d47947 */ /* 0x000fea000383ffff */
.L_x_21:
[----:B------:R-:W-:Y:S02]  /*4030*/  MOV R4, UR5 ;  /* 0x0000000500047c02 */ /* 0x000fe40008000f00 */
[----:B------:R-:W-:Y:S02]  /*4040*/  MOV R5, UR5 ;  /* 0x0000000500057c02 */ /* 0x000fe40008000f00 */
[----:B------:R-:W-:-:S07]  /*4050*/  MOV R0, UR4 ;  /* 0x0000000400007c02 */ /* 0x000fce0008000f00 */
.L_x_46:
[----:B-1----:R1:W5:Y:S02]  /*4060*/  SYNCS.PHASECHK.TRANS64.TRYWAIT P0, [R0+URZ+0x28], R5 ;  /* 0x00002805000075a7 */ /* 0x00236400080011ff */
[----:B-----5:R-:W-:Y:S05]  /*4070*/  @!P0 NANOSLEEP.SYNCS 0x989680 ;  /* 0x009896800000895d */ /* 0x020fea0003900000 */
[----:B------:R-:W5:Y:S02]  /*4080*/  @!P0 SYNCS.PHASECHK.TRANS64 P0, [R0+URZ+0x28], R5 ;  /* 0x00002805000085a7 */ /* 0x000f6400080010ff */
[----:B-----5:R-:W-:Y:S05]  /*4090*/  @!P0 BRA `(.L_x_46) ;  /* 0xfffffffc00f08947 */ /* 0x020fea000383ffff */
[----:B------:R-:W-:Y:S05]  /*40a0*/  BRA `(.L_x_47) ;  /* 0xffffffcc00d07947 */ /* 0x000fea000383ffff */
.L_x_24:
[----:B------:R-:W-:Y:S02]  /*40b0*/  MOV R0, UR7 ;  /* 0x0000000700007c02 */ /* 0x000fe40008000f00 */
[-C--:B------:R-:W-:Y:S02]  /*40c0*/  MOV R6, R3.reuse ;  /* 0x0000000300067202 */ /* 0x080fe40000000f00 */
[----:B------:R-:W-:-:S07]  /*40d0*/  MOV R7, R3 ;  /* 0x0000000300077202 */ /* 0x000fce0000000f00 */
.L_x_48:
[----:B-1----:R1:W4:Y:S02]  /*40e0*/  SYNCS.PHASECHK.TRANS64.TRYWAIT P0, [R0+URZ+0x60], R7 ;  /* 0x00006007000075a7 */ /* 0x00232400080011ff */
[----:B----4-:R-:W-:Y:S05]  /*40f0*/  @!P0 NANOSLEEP.SYNCS 0x989680 ;  /* 0x009896800000895d */ /* 0x010fea0003900000 */
[----:B------:R-:W4:Y:S02]  /*4100*/  @!P0 SYNCS.PHASECHK.TRANS64 P0, [R0+URZ+0x60], R7 ;  /* 0x00006007000085a7 */ /* 0x000f2400080010ff */
[----:B----4-:R-:W-:Y:S05]  /*4110*/  @!P0 BRA `(.L_x_48) ;  /* 0xfffffffc00f08947 */ /* 0x010fea000383ffff */
[----:B------:R-:W-:Y:S05]  /*4120*/  BRA `(.L_x_49) ;  /* 0xffffffd000b47947 */ /* 0x000fea000383ffff */
.L_x_26:
[----:B------:R-:W-:Y:S02]  /*4130*/  MOV R6, UR11 ;  /* 0x0000000b00067c02 */ /* 0x000fe40008000f00 */
[----:B------:R-:W-:Y:S02]  /*4140*/  MOV R7, UR11 ;  /* 0x0000000b00077c02 */ /* 0x000fe40008000f00 */
[----:B------:R-:W-:Y:S07]  /*4150*/  MOV R0, UR5 ;  /* 0x0000000500007c02 */ /* 0x000fee0008000f00 */
.L_x_50:
[----:B-1----:R1:W4:Y:S02]  /*4160*/  SYNCS.PHASECHK.TRANS64.TRYWAIT P1, [R0+URZ], R7 ;  /* 0x00000007000075a7 */ /* 0x00232400080211ff */
[----:B----4-:R-:W-:Y:S05]  /*4170*/  @!P1 NANOSLEEP.SYNCS 0x989680 ;  /* 0x009896800000995d */ /* 0x010fea0003900000 */
[----:B------:R-:W4:Y:S02]  /*4180*/  @!P1 SYNCS.PHASECHK.TRANS64 P1, [R0+URZ], R7 ;  /* 0x00000007000095a7 */ /* 0x000f2400080210ff */
[----:B----4-:R-:W-:Y:S05]  /*4190*/  @!P1 BRA `(.L_x_50) ;  /* 0xfffffffc00f09947 */ /* 0x010fea000383ffff */
[----:B------:R-:W-:Y:S05]  /*41a0*/  BRA `(.L_x_25) ;  /* 0xffffffd400007947 */ /* 0x000fea000383ffff */
.L_x_29:
[----:B------:R-:W-:-:S07]  /*41b0*/  MOV R5, R4 ;  /* 0x0000000400057202 */ /* 0x000fce0000000f00 */
.L_x_51:
[----:B----4-:R4:W1:Y:S02]  /*41c0*/  SYNCS.PHASECHK.TRANS64.TRYWAIT P0, [R0+URZ+0x60], R5 ;  /* 0x00006005000075a7 */ /* 0x01086400080011ff */
[----:B-1----:R-:W-:Y:S05]  /*41d0*/  @!P0 NANOSLEEP.SYNCS 0x989680 ;  /* 0x009896800000895d */ /* 0x002fea0003900000 */
[----:B------:R-:W1:Y:S02]  /*41e0*/  @!P0 SYNCS.PHASECHK.TRANS64 P0, [R0+URZ+0x60], R5 ;  /* 0x00006005000085a7 */ /* 0x000e6400080010ff */
[----:B-1----:R-:W-:Y:S05]  /*41f0*/  @!P0 BRA `(.L_x_51) ;  /* 0xfffffffc00f08947 */ /* 0x002fea000383ffff */
[----:B------:R-:W-:Y:S05]  /*4200*/  BRA `(.L_x_22) ;  /* 0xffffffd400b07947 */ /* 0x000fea000383ffff */
.L_x_36:
[----:B------:R-:W-:Y:S02]  /*4210*/  MOV R4, UR22 ;  /* 0x0000001600047c02 */ /* 0x000fe40008000f00 */
[----:B------:R-:W-:-:S07]  /*4220*/  MOV R7, R6 ;  /* 0x0000000600077202 */ /* 0x000fce0000000f00 */
.L_x_52:
[----:B-1----:R1:W2:Y:S02]  /*4230*/  SYNCS.PHASECHK.TRANS64.TRYWAIT P0, [R4+URZ+0x50], R7 ;  /* 0x00005007040075a7 */ /* 0x0022a400080011ff */
[----:B--2---:R-:W-:Y:S05]  /*4240*/  @!P0 NANOSLEEP.SYNCS 0x989680 ;  /* 0x009896800000895d */ /* 0x004fea0003900000 */
[----:B------:R-:W2:Y:S02]  /*4250*/  @!P0 SYNCS.PHASECHK.TRANS64 P0, [R4+URZ+0x50], R7 ;  /* 0x00005007040085a7 */ /* 0x000ea400080010ff */
[----:B--2---:R-:W-:Y:S05]  /*4260*/  @!P0 BRA `(.L_x_52) ;  /* 0xfffffffc00f08947 */ /* 0x004fea000383ffff */
[----:B------:R-:W-:Y:S05]  /*4270*/  BRA `(.L_x_53) ;  /* 0xffffffdc00ec7947 */ /* 0x000fea000383ffff */
        .weak           $__internal_0_$__cuda_sm10x_tcgen05_guardrail_trap_col_being_dealloced_not_returned_by_alloc
        .type           $__internal_0_$__cuda_sm10x_tcgen05_guardrail_trap_col_being_dealloced_not_returned_by_alloc,@function
        .size           $__internal_0_$__cuda_sm10x_tcgen05_guardrail_trap_col_being_dealloced_not_returned_by_alloc,($__internal_1_$__cuda_sm10x_tcgen05_guardrail_trap_phase_invalid_during_alloc - $__internal_0_$__cuda_sm10x_tcgen05_guardrail_trap_col_being_dealloced_not_returned_by_alloc)
$__internal_0_$__cuda_sm10x_tcgen05_guardrail_trap_col_being_dealloced_not_returned_by_alloc:
[----:B------:R-:W-:Y:S05]  /*4280*/  BPT.TRAP 0x1 ;  /* 0x000000040000795c */ /* 0x000fea0000300000 */
[----:B------:R-:W-:-:S04]  /*4290*/  HFMA2 R3, -RZ, RZ, 0, 0 ;  /* 0x00000000ff037431 */ /* 0x000fc800000001ff */
[----:B------:R-:W-:Y:S05]  /*42a0*/  RET.REL.NODEC R2 `(kernel_cutlass_kernel_cudnngemm_swigludense_gemm_persistent_swigluPersistentDenseGemmKernel_object_at__TiledMMA_ThrLayoutVMNK11110000_PermutationMNK____MMAAtom_ThrID10_ShapeMNK12812832_TV_0) ;  /* 0xffffffbc02547950 */ /* 0x000fea0003c3ffff */
        .weak           $__internal_1_$__cuda_sm10x_tcgen05_guardrail_trap_phase_invalid_during_alloc
        .type           $__internal_1_$__cuda_sm10x_tcgen05_guardrail_trap_phase_invalid_during_alloc,@function
        .size           $__internal_1_$__cuda_sm10x_tcgen05_guardrail_trap_phase_invalid_during_alloc,($__internal_2_$__cuda_sm10x_tcgen05_guardrail_trap_unallocated_columns_being_dealloced - $__internal_1_$__cuda_sm10x_tcgen05_guardrail_trap_phase_invalid_during_alloc)
$__internal_1_$__cuda_sm10x_tcgen05_guardrail_trap_phase_invalid_during_alloc:
[----:B------:R-:W-:Y:S05]  /*42b0*/  BPT.TRAP 0x1 ;  /* 0x000000040000795c */ /* 0x000fea0000300000 */
[----:B------:R-:W-:-:S04]  /*42c0*/  MOV R5, 0x0 ;  /* 0x0000000000057802 */ /* 0x000fc80000000f00 */
[----:B------:R-:W-:Y:S05]  /*42d0*/  RET.REL.NODEC R4 `(kernel_cutlass_kernel_cudnngemm_swigludense_gemm_persistent_swigluPersistentDenseGemmKernel_object_at__TiledMMA_ThrLayoutVMNK11110000_PermutationMNK____MMAAtom_ThrID10_ShapeMNK12812832_TV_0) ;  /* 0xffffffbc04487950 */ /* 0x000fea0003c3ffff */
        .weak           $__internal_2_$__cuda_sm10x_tcgen05_guardrail_trap_unallocated_columns_being_dealloced
        .type           $__internal_2_$__cuda_sm10x_tcgen05_guardrail_trap_unallocated_columns_being_dealloced,@function
        .size           $__internal_2_$__cuda_sm10x_tcgen05_guardrail_trap_unallocated_columns_being_dealloced,(.L_x_57 - $__internal_2_$__cuda_sm10x_tcgen05_guardrail_trap_unallocated_columns_being_dealloced)
$__internal_2_$__cuda_sm10x_tcgen05_guardrail_trap_unallocated_columns_being_dealloced:
[----:B------:R-:W-:Y:S05]  /*42e0*/  BPT.TRAP 0x1 ;  /* 0x000000040000795c */ /* 0x000fea0000300000 */
[----:B------:R-:W-:-:S04]  /*42f0*/  HFMA2 R3, -RZ, RZ, 0, 0 ;  /* 0x00000000ff037431 */ /* 0x000fc800000001ff */
[----:B------:R-:W-:Y:S05]  /*4300*/  RET.REL.NODEC R2 `(kernel_cutlass_kernel_cudnngemm_swigludense_gemm_persistent_swigluPersistentDenseGemmKernel_object_at__TiledMMA_ThrLayoutVMNK11110000_PermutationMNK____MMAAtom_ThrID10_ShapeMNK12812832_TV_0) ;  /* 0xffffffbc023c7950 */ /* 0x000fea0003c3ffff */
.L_x_54:
[----:B------:R-:W-:-:S00]  /*4310*/  BRA `(.L_x_54) ;  /* 0xfffffffc00fc7947 */ /* 0x000fc0000383ffff */
[----:B------:R-:W-:-:S00]  /*4320*/  NOP ;  /* 0x0000000000007918 */ /* 0x000fc00000000000 */
        /* <DEDUP_REMOVED lines=13> */
.L_x_57:


//--------------------- .nv.shared.kernel_cutlass_kernel_cudnngemm_swigludense_gemm_persistent_swigluPersistentDenseGemmKernel_object_at__TiledMMA_ThrLayoutVMNK11110000_PermutationMNK____MMAAtom_ThrID10_ShapeMNK12812832_TV_0 --------------------------
	.section	.nv.shared.kernel_cutlass_kernel_cudnngemm_swigludense_gemm_persistent_swigluPersistentDenseGemmKernel_object_at__TiledMMA_ThrLayoutVMNK11110000_PermutationMNK____MMAAtom_ThrID10_ShapeMNK12812832_TV_0,"aw",@nobits
	.sectionflags	@""
	.align	1024
	.zero		1024


//--------------------- .nv.shared.reserved.0     --------------------------
	.section	.nv.shared.reserved.0,"aw",@nobits
	.align	8
	.weak		__nv_reservedSMEM_offset_0_alias
	.size		__nv_reservedSMEM_offset_0_alias, 0, 64
	.other		__nv_reservedSMEM_offset_0_alias,@"STO_CUDA_RESERVED_SHARED STV_DEFAULT"
__nv_reservedSMEM_offset_0_alias:
	.zero		0
.nv.shared.reserved.0:
	.zero		64
	.weak		__nv_reservedSMEM_allocation_phase
	.type		__nv_reservedSMEM_allocation_phase,@object
	.size		__nv_reservedSMEM_allocation_phase,(.L_0 - __nv_reservedSMEM_allocation_phase)
__nv_reservedSMEM_allocation_phase:
	.zero		1
.L_0:
	.zero		7
	.weak		__nv_reservedSMEM_devtool_atexit_pc
	.type		__nv_reservedSMEM_devtool_atexit_pc,@object
	.size		__nv_reservedSMEM_devtool_atexit_pc,(__nv_reservedSMEM_allocation_mask - __nv_reservedSMEM_devtool_atexit_pc)
__nv_reservedSMEM_devtool_atexit_pc:
	.zero		8
	.weak		__nv_reservedSMEM_allocation_mask
	.type		__nv_reservedSMEM_allocation_mask,@object
	.size		__nv_reservedSMEM_allocation_mask,(.L_2 - __nv_reservedSMEM_allocation_mask)
__nv_reservedSMEM_allocation_mask:
	.zero		4
.L_2:


//--------------------- .nv.constant0.kernel_cutlass_kernel_cudnngemm_swigludense_gemm_persistent_swigluPersistentDenseGemmKernel_object_at__TiledMMA_ThrLayoutVMNK11110000_PermutationMNK____MMAAtom_ThrID10_ShapeMNK12812832_TV_0 --------------------------
	.section	.nv.constant0.kernel_cutlass_kernel_cudnngemm_swigludense_gemm_persistent_swigluPersistentDenseGemmKernel_object_at__TiledMMA_ThrLayoutVMNK11110000_PermutationMNK____MMAAtom_ThrID10_ShapeMNK12812832_TV_0,"a",@progbits
	.sectionflags	@""
	.align	4
.nv.constant0.kernel_cutlass_kernel_cudnngemm_swigludense_gemm_persistent_swigluPersistentDenseGemmKernel_object_at__TiledMMA_ThrLayoutVMNK11110000_PermutationMNK____MMAAtom_ThrID10_ShapeMNK12812832_TV_0:
	.zero		1512


//--------------------- SYMBOLS --------------------------

	.type		.nv.reservedSmem.offset0,@object
	.size		.nv.reservedSmem.offset0,0x4
	.type		.nv.reservedSmem.cap,@object
	.size		.nv.reservedSmem.cap,0x4
